//
// Generated by NVIDIA NVVM Compiler
//
// Compiler Build ID: CL-36424714
// Cuda compilation tools, release 13.0, V13.0.88
// Based on NVVM 20.0.0
//

.version 9.0
.target sm_100
.address_size 64

	// .globl	_ZN3cub18CUB_300001_SM_10006detail11EmptyKernelIvEEvv
// _ZZN3cub18CUB_300001_SM_10006detail6reduce28DeviceReduceSingleTileKernelINS2_10policy_hubIfy12SumHalfFloatE10Policy1000EP6__halfPfyS5_ffN4cuda3std3__410__identityEEEvT0_T1_T2_T3_T4_T6_E12temp_storage has been demoted
// _ZZN3cub18CUB_300001_SM_10006detail6reduce18DeviceReduceKernelINS2_10policy_hubIfy12SumHalfFloatE10Policy1000EP6__halfyS5_fN4cuda3std3__410__identityEEEvT0_PT3_T1_NS0_13GridEvenShareISH_EET2_T4_E12temp_storage has been demoted
// _ZZN3cub18CUB_300001_SM_10006detail6reduce28DeviceReduceSingleTileKernelINS2_10policy_hubIfy12SumHalfFloatE10Policy1000EPfS8_iS5_ffN4cuda3std3__410__identityEEEvT0_T1_T2_T3_T4_T6_E12temp_storage has been demoted
.global .align 1 .b8 _ZN34_INTERNAL_c0ee58d5_4_k_cu_efd823674cuda3std3__45__cpo5beginE[1];
.global .align 1 .b8 _ZN34_INTERNAL_c0ee58d5_4_k_cu_efd823674cuda3std3__45__cpo3endE[1];
.global .align 1 .b8 _ZN34_INTERNAL_c0ee58d5_4_k_cu_efd823674cuda3std3__45__cpo6cbeginE[1];
.global .align 1 .b8 _ZN34_INTERNAL_c0ee58d5_4_k_cu_efd823674cuda3std3__45__cpo4cendE[1];
.global .align 1 .b8 _ZN34_INTERNAL_c0ee58d5_4_k_cu_efd823674cuda3std3__45__cpo6rbeginE[1];
.global .align 1 .b8 _ZN34_INTERNAL_c0ee58d5_4_k_cu_efd823674cuda3std3__45__cpo4rendE[1];
.global .align 1 .b8 _ZN34_INTERNAL_c0ee58d5_4_k_cu_efd823674cuda3std3__45__cpo7crbeginE[1];
.global .align 1 .b8 _ZN34_INTERNAL_c0ee58d5_4_k_cu_efd823674cuda3std3__45__cpo5crendE[1];
.global .align 1 .b8 _ZN34_INTERNAL_c0ee58d5_4_k_cu_efd823674cuda3std3__436_GLOBAL__N__c0ee58d5_4_k_cu_efd823676ignoreE[1];
.global .align 1 .b8 _ZN34_INTERNAL_c0ee58d5_4_k_cu_efd823674cuda3std3__419piecewise_constructE[1];
.global .align 1 .b8 _ZN34_INTERNAL_c0ee58d5_4_k_cu_efd823674cuda3std3__48in_placeE[1];
.global .align 1 .b8 _ZN34_INTERNAL_c0ee58d5_4_k_cu_efd823674cuda3std3__420unreachable_sentinelE[1];
.global .align 1 .b8 _ZN34_INTERNAL_c0ee58d5_4_k_cu_efd823674cuda3std3__47nulloptE[1];
.global .align 1 .b8 _ZN34_INTERNAL_c0ee58d5_4_k_cu_efd823674cuda3std3__48unexpectE[1];
.global .align 1 .b8 _ZN34_INTERNAL_c0ee58d5_4_k_cu_efd823674cuda3std6ranges3__45__cpo4swapE[1];
.global .align 1 .b8 _ZN34_INTERNAL_c0ee58d5_4_k_cu_efd823674cuda3std6ranges3__45__cpo9iter_moveE[1];
.global .align 1 .b8 _ZN34_INTERNAL_c0ee58d5_4_k_cu_efd823674cuda3std6ranges3__45__cpo5beginE[1];
.global .align 1 .b8 _ZN34_INTERNAL_c0ee58d5_4_k_cu_efd823674cuda3std6ranges3__45__cpo3endE[1];
.global .align 1 .b8 _ZN34_INTERNAL_c0ee58d5_4_k_cu_efd823674cuda3std6ranges3__45__cpo6cbeginE[1];
.global .align 1 .b8 _ZN34_INTERNAL_c0ee58d5_4_k_cu_efd823674cuda3std6ranges3__45__cpo4cendE[1];
.global .align 1 .b8 _ZN34_INTERNAL_c0ee58d5_4_k_cu_efd823674cuda3std6ranges3__45__cpo7advanceE[1];
.global .align 1 .b8 _ZN34_INTERNAL_c0ee58d5_4_k_cu_efd823674cuda3std6ranges3__45__cpo9iter_swapE[1];
.global .align 1 .b8 _ZN34_INTERNAL_c0ee58d5_4_k_cu_efd823674cuda3std6ranges3__45__cpo4nextE[1];
.global .align 1 .b8 _ZN34_INTERNAL_c0ee58d5_4_k_cu_efd823674cuda3std6ranges3__45__cpo4prevE[1];
.global .align 1 .b8 _ZN34_INTERNAL_c0ee58d5_4_k_cu_efd823674cuda3std6ranges3__45__cpo4dataE[1];
.global .align 1 .b8 _ZN34_INTERNAL_c0ee58d5_4_k_cu_efd823674cuda3std6ranges3__45__cpo5cdataE[1];
.global .align 1 .b8 _ZN34_INTERNAL_c0ee58d5_4_k_cu_efd823674cuda3std6ranges3__45__cpo4sizeE[1];
.global .align 1 .b8 _ZN34_INTERNAL_c0ee58d5_4_k_cu_efd823674cuda3std6ranges3__45__cpo5ssizeE[1];
.global .align 1 .b8 _ZN34_INTERNAL_c0ee58d5_4_k_cu_efd823674cuda3std6ranges3__45__cpo8distanceE[1];
.global .align 1 .b8 _ZN34_INTERNAL_c0ee58d5_4_k_cu_efd823676thrust24THRUST_300001_SM_1000_NS6system6detail10sequential3seqE[1];
.global .align 1 .b8 _ZN34_INTERNAL_c0ee58d5_4_k_cu_efd823676thrust24THRUST_300001_SM_1000_NS12placeholders2_1E[1];
.global .align 1 .b8 _ZN34_INTERNAL_c0ee58d5_4_k_cu_efd823676thrust24THRUST_300001_SM_1000_NS12placeholders2_2E[1];
.global .align 1 .b8 _ZN34_INTERNAL_c0ee58d5_4_k_cu_efd823676thrust24THRUST_300001_SM_1000_NS12placeholders2_3E[1];
.global .align 1 .b8 _ZN34_INTERNAL_c0ee58d5_4_k_cu_efd823676thrust24THRUST_300001_SM_1000_NS12placeholders2_4E[1];
.global .align 1 .b8 _ZN34_INTERNAL_c0ee58d5_4_k_cu_efd823676thrust24THRUST_300001_SM_1000_NS12placeholders2_5E[1];
.global .align 1 .b8 _ZN34_INTERNAL_c0ee58d5_4_k_cu_efd823676thrust24THRUST_300001_SM_1000_NS12placeholders2_6E[1];
.global .align 1 .b8 _ZN34_INTERNAL_c0ee58d5_4_k_cu_efd823676thrust24THRUST_300001_SM_1000_NS12placeholders2_7E[1];
.global .align 1 .b8 _ZN34_INTERNAL_c0ee58d5_4_k_cu_efd823676thrust24THRUST_300001_SM_1000_NS12placeholders2_8E[1];
.global .align 1 .b8 _ZN34_INTERNAL_c0ee58d5_4_k_cu_efd823676thrust24THRUST_300001_SM_1000_NS12placeholders2_9E[1];
.global .align 1 .b8 _ZN34_INTERNAL_c0ee58d5_4_k_cu_efd823676thrust24THRUST_300001_SM_1000_NS12placeholders3_10E[1];

.visible .entry _ZN3cub18CUB_300001_SM_10006detail11EmptyKernelIvEEvv()
{


	ret;

}
	// .globl	_ZN3cub18CUB_300001_SM_10006detail6reduce28DeviceReduceSingleTileKernelINS2_10policy_hubIfy12SumHalfFloatE10Policy1000EP6__halfPfyS5_ffN4cuda3std3__410__identityEEEvT0_T1_T2_T3_T4_T6_
.visible .entry _ZN3cub18CUB_300001_SM_10006detail6reduce28DeviceReduceSingleTileKernelINS2_10policy_hubIfy12SumHalfFloatE10Policy1000EP6__halfPfyS5_ffN4cuda3std3__410__identityEEEvT0_T1_T2_T3_T4_T6_(
	.param .u64 .ptr .align 1 _ZN3cub18CUB_300001_SM_10006detail6reduce28DeviceReduceSingleTileKernelINS2_10policy_hubIfy12SumHalfFloatE10Policy1000EP6__halfPfyS5_ffN4cuda3std3__410__identityEEEvT0_T1_T2_T3_T4_T6__param_0,
	.param .u64 .ptr .align 1 _ZN3cub18CUB_300001_SM_10006detail6reduce28DeviceReduceSingleTileKernelINS2_10policy_hubIfy12SumHalfFloatE10Policy1000EP6__halfPfyS5_ffN4cuda3std3__410__identityEEEvT0_T1_T2_T3_T4_T6__param_1,
	.param .u64 _ZN3cub18CUB_300001_SM_10006detail6reduce28DeviceReduceSingleTileKernelINS2_10policy_hubIfy12SumHalfFloatE10Policy1000EP6__halfPfyS5_ffN4cuda3std3__410__identityEEEvT0_T1_T2_T3_T4_T6__param_2,
	.param .align 1 .b8 _ZN3cub18CUB_300001_SM_10006detail6reduce28DeviceReduceSingleTileKernelINS2_10policy_hubIfy12SumHalfFloatE10Policy1000EP6__halfPfyS5_ffN4cuda3std3__410__identityEEEvT0_T1_T2_T3_T4_T6__param_3[1],
	.param .f32 _ZN3cub18CUB_300001_SM_10006detail6reduce28DeviceReduceSingleTileKernelINS2_10policy_hubIfy12SumHalfFloatE10Policy1000EP6__halfPfyS5_ffN4cuda3std3__410__identityEEEvT0_T1_T2_T3_T4_T6__param_4,
	.param .align 1 .b8 _ZN3cub18CUB_300001_SM_10006detail6reduce28DeviceReduceSingleTileKernelINS2_10policy_hubIfy12SumHalfFloatE10Policy1000EP6__halfPfyS5_ffN4cuda3std3__410__identityEEEvT0_T1_T2_T3_T4_T6__param_5[1]
)
.maxntid 256
.minnctapersm 1
{
	.reg .pred 	%p<97>;
	.reg .b16 	%rs<173>;
	.reg .b32 	%r<296>;
	.reg .b32 	%f<421>;
	.reg .b64 	%rd<158>;
	// demoted variable
	.shared .align 4 .b8 _ZZN3cub18CUB_300001_SM_10006detail6reduce28DeviceReduceSingleTileKernelINS2_10policy_hubIfy12SumHalfFloatE10Policy1000EP6__halfPfyS5_ffN4cuda3std3__410__identityEEEvT0_T1_T2_T3_T4_T6_E12temp_storage[44];
	ld.param.u64 	%rd31, [_ZN3cub18CUB_300001_SM_10006detail6reduce28DeviceReduceSingleTileKernelINS2_10policy_hubIfy12SumHalfFloatE10Policy1000EP6__halfPfyS5_ffN4cuda3std3__410__identityEEEvT0_T1_T2_T3_T4_T6__param_0];
	ld.param.u64 	%rd33, [_ZN3cub18CUB_300001_SM_10006detail6reduce28DeviceReduceSingleTileKernelINS2_10policy_hubIfy12SumHalfFloatE10Policy1000EP6__halfPfyS5_ffN4cuda3std3__410__identityEEEvT0_T1_T2_T3_T4_T6__param_1];
	ld.param.u64 	%rd32, [_ZN3cub18CUB_300001_SM_10006detail6reduce28DeviceReduceSingleTileKernelINS2_10policy_hubIfy12SumHalfFloatE10Policy1000EP6__halfPfyS5_ffN4cuda3std3__410__identityEEEvT0_T1_T2_T3_T4_T6__param_2];
	ld.param.f32 	%f58, [_ZN3cub18CUB_300001_SM_10006detail6reduce28DeviceReduceSingleTileKernelINS2_10policy_hubIfy12SumHalfFloatE10Policy1000EP6__halfPfyS5_ffN4cuda3std3__410__identityEEEvT0_T1_T2_T3_T4_T6__param_4];
	cvta.to.global.u64 	%rd1, %rd33;
	setp.ne.s64 	%p1, %rd32, 0;
	@%p1 bra 	$L__BB1_3;
	mov.u32 	%r277, %tid.x;
	setp.ne.s32 	%p96, %r277, 0;
	@%p96 bra 	$L__BB1_74;
	st.global.f32 	[%rd1], %f58;
	bra.uni 	$L__BB1_74;
$L__BB1_3:
	and.b64  	%rd34, %rd31, 7;
	setp.ne.s64 	%p2, %rd34, 0;
	@%p2 bra 	$L__BB1_38;
	setp.gt.u64 	%p49, %rd32, 4095;
	@%p49 bra 	$L__BB1_22;
	cvt.u32.u64 	%r1, %rd32;
	mov.u32 	%r2, %tid.x;
	setp.ge.u32 	%p66, %r2, %r1;
	mov.f32 	%f399, 0f00000000;
	mov.u32 	%r281, %r2;
	@%p66 bra 	$L__BB1_7;
	mul.wide.u32 	%rd140, %r2, 2;
	add.s64 	%rd139, %rd31, %rd140;
	// begin inline asm
	ld.global.nc.u16 %rs161, [%rd139];
	// end inline asm
	// begin inline asm
	{  cvt.f32.f16 %f399, %rs161;}

	// end inline asm
	add.s32 	%r281, %r2, 256;
$L__BB1_7:
	setp.ge.u32 	%p67, %r281, %r1;
	@%p67 bra 	$L__BB1_13;
	not.b32 	%r203, %r281;
	add.s32 	%r5, %r203, %r1;
	and.b32  	%r204, %r5, 768;
	setp.eq.s32 	%p68, %r204, 768;
	@%p68 bra 	$L__BB1_11;
	mul.wide.u32 	%rd141, %r281, 2;
	add.s64 	%rd148, %rd31, %rd141;
	shr.u32 	%r205, %r5, 8;
	add.s32 	%r206, %r205, 1;
	and.b32  	%r207, %r206, 3;
	neg.s32 	%r279, %r207;
$L__BB1_10:
	.pragma "nounroll";
	// begin inline asm
	ld.global.nc.u16 %rs163, [%rd148];
	// end inline asm
	// begin inline asm
	{  cvt.f32.f16 %f325, %rs163;}

	// end inline asm
	add.f32 	%f399, %f399, %f325;
	add.s32 	%r281, %r281, 256;
	add.s64 	%rd148, %rd148, 512;
	add.s32 	%r279, %r279, 1;
	setp.ne.s32 	%p69, %r279, 0;
	@%p69 bra 	$L__BB1_10;
$L__BB1_11:
	setp.lt.u32 	%p70, %r5, 768;
	@%p70 bra 	$L__BB1_13;
$L__BB1_12:
	mul.wide.s32 	%rd147, %r281, 2;
	add.s64 	%rd143, %rd31, %rd147;
	// begin inline asm
	ld.global.nc.u16 %rs165, [%rd143];
	// end inline asm
	// begin inline asm
	{  cvt.f32.f16 %f326, %rs165;}

	// end inline asm
	add.f32 	%f330, %f399, %f326;
	add.s64 	%rd144, %rd143, 512;
	// begin inline asm
	ld.global.nc.u16 %rs167, [%rd144];
	// end inline asm
	// begin inline asm
	{  cvt.f32.f16 %f327, %rs167;}

	// end inline asm
	add.f32 	%f331, %f330, %f327;
	add.s64 	%rd145, %rd143, 1024;
	// begin inline asm
	ld.global.nc.u16 %rs169, [%rd145];
	// end inline asm
	// begin inline asm
	{  cvt.f32.f16 %f328, %rs169;}

	// end inline asm
	add.f32 	%f332, %f331, %f328;
	add.s64 	%rd146, %rd143, 1536;
	// begin inline asm
	ld.global.nc.u16 %rs171, [%rd146];
	// end inline asm
	// begin inline asm
	{  cvt.f32.f16 %f329, %rs171;}

	// end inline asm
	add.f32 	%f399, %f332, %f329;
	add.s32 	%r281, %r281, 1024;
	setp.lt.s32 	%p71, %r281, %r1;
	@%p71 bra 	$L__BB1_12;
$L__BB1_13:
	setp.lt.u64 	%p72, %rd32, 256;
	@%p72 bra 	$L__BB1_18;
	// begin inline asm
	mov.u32 %r246, %laneid;
	// end inline asm
	mov.b32 	%r248, %f399;
	mov.b32 	%r249, 1;
	mov.b32 	%r270, 31;
	mov.b32 	%r271, -1;
	// begin inline asm
	shfl.sync.down.b32 %r247, %r248, %r249, %r270, %r271;
	// end inline asm
	setp.gt.s32 	%p88, %r246, 30;
	mov.b32 	%f367, %r247;
	add.f32 	%f368, %f399, %f367;
	selp.f32 	%f369, %f399, %f368, %p88;
	mov.b32 	%r253, %f369;
	mov.b32 	%r254, 2;
	// begin inline asm
	shfl.sync.down.b32 %r252, %r253, %r254, %r270, %r271;
	// end inline asm
	setp.gt.s32 	%p89, %r246, 29;
	mov.b32 	%f370, %r252;
	add.f32 	%f371, %f369, %f370;
	selp.f32 	%f372, %f369, %f371, %p89;
	mov.b32 	%r258, %f372;
	mov.b32 	%r259, 4;
	// begin inline asm
	shfl.sync.down.b32 %r257, %r258, %r259, %r270, %r271;
	// end inline asm
	setp.gt.s32 	%p90, %r246, 27;
	mov.b32 	%f373, %r257;
	add.f32 	%f374, %f372, %f373;
	selp.f32 	%f375, %f372, %f374, %p90;
	mov.b32 	%r263, %f375;
	mov.b32 	%r264, 8;
	// begin inline asm
	shfl.sync.down.b32 %r262, %r263, %r264, %r270, %r271;
	// end inline asm
	setp.gt.s32 	%p91, %r246, 23;
	mov.b32 	%f376, %r262;
	add.f32 	%f377, %f375, %f376;
	selp.f32 	%f378, %f375, %f377, %p91;
	mov.b32 	%r268, %f378;
	mov.b32 	%r269, 16;
	// begin inline asm
	shfl.sync.down.b32 %r267, %r268, %r269, %r270, %r271;
	// end inline asm
	setp.gt.s32 	%p92, %r246, 15;
	mov.b32 	%f379, %r267;
	add.f32 	%f10, %f378, %f379;
	selp.f32 	%f420, %f378, %f10, %p92;
	setp.ne.s32 	%p93, %r246, 0;
	@%p93 bra 	$L__BB1_16;
	shr.u32 	%r272, %r2, 3;
	and.b32  	%r273, %r272, 124;
	mov.u32 	%r274, _ZZN3cub18CUB_300001_SM_10006detail6reduce28DeviceReduceSingleTileKernelINS2_10policy_hubIfy12SumHalfFloatE10Policy1000EP6__halfPfyS5_ffN4cuda3std3__410__identityEEEvT0_T1_T2_T3_T4_T6_E12temp_storage;
	add.s32 	%r275, %r274, %r273;
	st.shared.f32 	[%r275+8], %f10;
$L__BB1_16:
	bar.sync 	0;
	setp.ne.s32 	%p94, %r2, 0;
	@%p94 bra 	$L__BB1_72;
	ld.shared.f32 	%f380, [_ZZN3cub18CUB_300001_SM_10006detail6reduce28DeviceReduceSingleTileKernelINS2_10policy_hubIfy12SumHalfFloatE10Policy1000EP6__halfPfyS5_ffN4cuda3std3__410__identityEEEvT0_T1_T2_T3_T4_T6_E12temp_storage+12];
	add.f32 	%f381, %f420, %f380;
	ld.shared.f32 	%f382, [_ZZN3cub18CUB_300001_SM_10006detail6reduce28DeviceReduceSingleTileKernelINS2_10policy_hubIfy12SumHalfFloatE10Policy1000EP6__halfPfyS5_ffN4cuda3std3__410__identityEEEvT0_T1_T2_T3_T4_T6_E12temp_storage+16];
	add.f32 	%f383, %f381, %f382;
	ld.shared.f32 	%f384, [_ZZN3cub18CUB_300001_SM_10006detail6reduce28DeviceReduceSingleTileKernelINS2_10policy_hubIfy12SumHalfFloatE10Policy1000EP6__halfPfyS5_ffN4cuda3std3__410__identityEEEvT0_T1_T2_T3_T4_T6_E12temp_storage+20];
	add.f32 	%f385, %f383, %f384;
	ld.shared.f32 	%f386, [_ZZN3cub18CUB_300001_SM_10006detail6reduce28DeviceReduceSingleTileKernelINS2_10policy_hubIfy12SumHalfFloatE10Policy1000EP6__halfPfyS5_ffN4cuda3std3__410__identityEEEvT0_T1_T2_T3_T4_T6_E12temp_storage+24];
	add.f32 	%f387, %f385, %f386;
	ld.shared.f32 	%f388, [_ZZN3cub18CUB_300001_SM_10006detail6reduce28DeviceReduceSingleTileKernelINS2_10policy_hubIfy12SumHalfFloatE10Policy1000EP6__halfPfyS5_ffN4cuda3std3__410__identityEEEvT0_T1_T2_T3_T4_T6_E12temp_storage+28];
	add.f32 	%f389, %f387, %f388;
	ld.shared.f32 	%f390, [_ZZN3cub18CUB_300001_SM_10006detail6reduce28DeviceReduceSingleTileKernelINS2_10policy_hubIfy12SumHalfFloatE10Policy1000EP6__halfPfyS5_ffN4cuda3std3__410__identityEEEvT0_T1_T2_T3_T4_T6_E12temp_storage+32];
	add.f32 	%f391, %f389, %f390;
	ld.shared.f32 	%f392, [_ZZN3cub18CUB_300001_SM_10006detail6reduce28DeviceReduceSingleTileKernelINS2_10policy_hubIfy12SumHalfFloatE10Policy1000EP6__halfPfyS5_ffN4cuda3std3__410__identityEEEvT0_T1_T2_T3_T4_T6_E12temp_storage+36];
	add.f32 	%f420, %f391, %f392;
	bra.uni 	$L__BB1_72;
$L__BB1_18:
	// begin inline asm
	mov.u32 %r208, %laneid;
	// end inline asm
	and.b32  	%r234, %r2, 992;
	add.s32 	%r235, %r234, 32;
	setp.gt.u32 	%p73, %r235, %r1;
	not.b32 	%r236, %r234;
	add.s32 	%r237, %r1, %r236;
	selp.b32 	%r232, %r237, 31, %p73;
	mov.b32 	%r210, %f399;
	mov.b32 	%r211, 1;
	mov.b32 	%r233, -1;
	// begin inline asm
	shfl.sync.down.b32 %r209, %r210, %r211, %r232, %r233;
	// end inline asm
	setp.lt.s32 	%p74, %r208, %r232;
	mov.b32 	%f333, %r209;
	add.f32 	%f334, %f399, %f333;
	selp.f32 	%f335, %f334, %f399, %p74;
	mov.b32 	%r215, %f335;
	mov.b32 	%r216, 2;
	// begin inline asm
	shfl.sync.down.b32 %r214, %r215, %r216, %r232, %r233;
	// end inline asm
	add.s32 	%r238, %r208, 2;
	setp.gt.s32 	%p75, %r238, %r232;
	mov.b32 	%f336, %r214;
	add.f32 	%f337, %f335, %f336;
	selp.f32 	%f338, %f335, %f337, %p75;
	mov.b32 	%r220, %f338;
	mov.b32 	%r221, 4;
	// begin inline asm
	shfl.sync.down.b32 %r219, %r220, %r221, %r232, %r233;
	// end inline asm
	add.s32 	%r239, %r208, 4;
	setp.gt.s32 	%p76, %r239, %r232;
	mov.b32 	%f339, %r219;
	add.f32 	%f340, %f338, %f339;
	selp.f32 	%f341, %f338, %f340, %p76;
	mov.b32 	%r225, %f341;
	mov.b32 	%r226, 8;
	// begin inline asm
	shfl.sync.down.b32 %r224, %r225, %r226, %r232, %r233;
	// end inline asm
	add.s32 	%r240, %r208, 8;
	setp.gt.s32 	%p77, %r240, %r232;
	mov.b32 	%f342, %r224;
	add.f32 	%f343, %f341, %f342;
	selp.f32 	%f344, %f341, %f343, %p77;
	mov.b32 	%r230, %f344;
	mov.b32 	%r231, 16;
	// begin inline asm
	shfl.sync.down.b32 %r229, %r230, %r231, %r232, %r233;
	// end inline asm
	add.s32 	%r241, %r208, 16;
	setp.gt.s32 	%p78, %r241, %r232;
	mov.b32 	%f345, %r229;
	add.f32 	%f346, %f344, %f345;
	selp.f32 	%f420, %f344, %f346, %p78;
	setp.ne.s32 	%p79, %r208, 0;
	@%p79 bra 	$L__BB1_20;
	shr.u32 	%r242, %r2, 3;
	and.b32  	%r243, %r242, 124;
	mov.u32 	%r244, _ZZN3cub18CUB_300001_SM_10006detail6reduce28DeviceReduceSingleTileKernelINS2_10policy_hubIfy12SumHalfFloatE10Policy1000EP6__halfPfyS5_ffN4cuda3std3__410__identityEEEvT0_T1_T2_T3_T4_T6_E12temp_storage;
	add.s32 	%r245, %r244, %r243;
	st.shared.f32 	[%r245+8], %f420;
$L__BB1_20:
	bar.sync 	0;
	setp.ne.s32 	%p80, %r2, 0;
	@%p80 bra 	$L__BB1_72;
	setp.gt.u64 	%p81, %rd32, 32;
	ld.shared.f32 	%f347, [_ZZN3cub18CUB_300001_SM_10006detail6reduce28DeviceReduceSingleTileKernelINS2_10policy_hubIfy12SumHalfFloatE10Policy1000EP6__halfPfyS5_ffN4cuda3std3__410__identityEEEvT0_T1_T2_T3_T4_T6_E12temp_storage+12];
	add.f32 	%f348, %f420, %f347;
	selp.f32 	%f349, %f348, %f420, %p81;
	setp.gt.u64 	%p82, %rd32, 64;
	ld.shared.f32 	%f350, [_ZZN3cub18CUB_300001_SM_10006detail6reduce28DeviceReduceSingleTileKernelINS2_10policy_hubIfy12SumHalfFloatE10Policy1000EP6__halfPfyS5_ffN4cuda3std3__410__identityEEEvT0_T1_T2_T3_T4_T6_E12temp_storage+16];
	add.f32 	%f351, %f350, %f349;
	selp.f32 	%f352, %f351, %f349, %p82;
	setp.gt.u64 	%p83, %rd32, 96;
	ld.shared.f32 	%f353, [_ZZN3cub18CUB_300001_SM_10006detail6reduce28DeviceReduceSingleTileKernelINS2_10policy_hubIfy12SumHalfFloatE10Policy1000EP6__halfPfyS5_ffN4cuda3std3__410__identityEEEvT0_T1_T2_T3_T4_T6_E12temp_storage+20];
	add.f32 	%f354, %f353, %f352;
	selp.f32 	%f355, %f354, %f352, %p83;
	setp.gt.u64 	%p84, %rd32, 128;
	ld.shared.f32 	%f356, [_ZZN3cub18CUB_300001_SM_10006detail6reduce28DeviceReduceSingleTileKernelINS2_10policy_hubIfy12SumHalfFloatE10Policy1000EP6__halfPfyS5_ffN4cuda3std3__410__identityEEEvT0_T1_T2_T3_T4_T6_E12temp_storage+24];
	add.f32 	%f357, %f356, %f355;
	selp.f32 	%f358, %f357, %f355, %p84;
	setp.gt.u64 	%p85, %rd32, 160;
	ld.shared.f32 	%f359, [_ZZN3cub18CUB_300001_SM_10006detail6reduce28DeviceReduceSingleTileKernelINS2_10policy_hubIfy12SumHalfFloatE10Policy1000EP6__halfPfyS5_ffN4cuda3std3__410__identityEEEvT0_T1_T2_T3_T4_T6_E12temp_storage+28];
	add.f32 	%f360, %f359, %f358;
	selp.f32 	%f361, %f360, %f358, %p85;
	setp.gt.u64 	%p86, %rd32, 192;
	ld.shared.f32 	%f362, [_ZZN3cub18CUB_300001_SM_10006detail6reduce28DeviceReduceSingleTileKernelINS2_10policy_hubIfy12SumHalfFloatE10Policy1000EP6__halfPfyS5_ffN4cuda3std3__410__identityEEEvT0_T1_T2_T3_T4_T6_E12temp_storage+32];
	add.f32 	%f363, %f362, %f361;
	selp.f32 	%f364, %f363, %f361, %p86;
	setp.gt.u64 	%p87, %rd32, 224;
	ld.shared.f32 	%f365, [_ZZN3cub18CUB_300001_SM_10006detail6reduce28DeviceReduceSingleTileKernelINS2_10policy_hubIfy12SumHalfFloatE10Policy1000EP6__halfPfyS5_ffN4cuda3std3__410__identityEEEvT0_T1_T2_T3_T4_T6_E12temp_storage+36];
	add.f32 	%f366, %f365, %f364;
	selp.f32 	%f420, %f366, %f364, %p87;
	bra.uni 	$L__BB1_72;
$L__BB1_22:
	mov.u32 	%r14, %tid.x;
	shl.b32 	%r162, %r14, 2;
	mul.wide.u32 	%rd108, %r162, 2;
	add.s64 	%rd91, %rd31, %rd108;
	// begin inline asm
	ld.global.nc.u16 %rs87, [%rd91];
	// end inline asm
	add.s64 	%rd92, %rd91, 2;
	// begin inline asm
	ld.global.nc.u16 %rs88, [%rd92];
	// end inline asm
	add.s64 	%rd93, %rd91, 4;
	// begin inline asm
	ld.global.nc.u16 %rs89, [%rd93];
	// end inline asm
	add.s64 	%rd94, %rd91, 6;
	// begin inline asm
	ld.global.nc.u16 %rs90, [%rd94];
	// end inline asm
	add.s64 	%rd95, %rd91, 2048;
	// begin inline asm
	ld.global.nc.u16 %rs91, [%rd95];
	// end inline asm
	add.s64 	%rd96, %rd91, 2050;
	// begin inline asm
	ld.global.nc.u16 %rs92, [%rd96];
	// end inline asm
	add.s64 	%rd97, %rd91, 2052;
	// begin inline asm
	ld.global.nc.u16 %rs93, [%rd97];
	// end inline asm
	add.s64 	%rd98, %rd91, 2054;
	// begin inline asm
	ld.global.nc.u16 %rs94, [%rd98];
	// end inline asm
	add.s64 	%rd99, %rd91, 4096;
	// begin inline asm
	ld.global.nc.u16 %rs95, [%rd99];
	// end inline asm
	add.s64 	%rd100, %rd91, 4098;
	// begin inline asm
	ld.global.nc.u16 %rs96, [%rd100];
	// end inline asm
	add.s64 	%rd101, %rd91, 4100;
	// begin inline asm
	ld.global.nc.u16 %rs97, [%rd101];
	// end inline asm
	add.s64 	%rd102, %rd91, 4102;
	// begin inline asm
	ld.global.nc.u16 %rs98, [%rd102];
	// end inline asm
	add.s64 	%rd103, %rd91, 6144;
	// begin inline asm
	ld.global.nc.u16 %rs99, [%rd103];
	// end inline asm
	add.s64 	%rd104, %rd91, 6146;
	// begin inline asm
	ld.global.nc.u16 %rs100, [%rd104];
	// end inline asm
	add.s64 	%rd105, %rd91, 6148;
	// begin inline asm
	ld.global.nc.u16 %rs101, [%rd105];
	// end inline asm
	add.s64 	%rd106, %rd91, 6150;
	// begin inline asm
	ld.global.nc.u16 %rs102, [%rd106];
	// end inline asm
	// begin inline asm
	{  cvt.f32.f16 %f226, %rs87;}

	// end inline asm
	// begin inline asm
	{  cvt.f32.f16 %f227, %rs88;}

	// end inline asm
	// begin inline asm
	{  cvt.f32.f16 %f228, %rs89;}

	// end inline asm
	// begin inline asm
	{  cvt.f32.f16 %f229, %rs90;}

	// end inline asm
	// begin inline asm
	{  cvt.f32.f16 %f230, %rs91;}

	// end inline asm
	// begin inline asm
	{  cvt.f32.f16 %f231, %rs92;}

	// end inline asm
	// begin inline asm
	{  cvt.f32.f16 %f232, %rs93;}

	// end inline asm
	// begin inline asm
	{  cvt.f32.f16 %f233, %rs94;}

	// end inline asm
	// begin inline asm
	{  cvt.f32.f16 %f234, %rs95;}

	// end inline asm
	// begin inline asm
	{  cvt.f32.f16 %f235, %rs96;}

	// end inline asm
	// begin inline asm
	{  cvt.f32.f16 %f236, %rs97;}

	// end inline asm
	// begin inline asm
	{  cvt.f32.f16 %f237, %rs98;}

	// end inline asm
	// begin inline asm
	{  cvt.f32.f16 %f238, %rs99;}

	// end inline asm
	// begin inline asm
	{  cvt.f32.f16 %f239, %rs100;}

	// end inline asm
	// begin inline asm
	{  cvt.f32.f16 %f240, %rs101;}

	// end inline asm
	// begin inline asm
	{  cvt.f32.f16 %f241, %rs102;}

	// end inline asm
	add.f32 	%f242, %f226, %f227;
	add.f32 	%f243, %f242, %f228;
	add.f32 	%f244, %f243, %f229;
	add.f32 	%f245, %f244, %f230;
	add.f32 	%f246, %f245, %f231;
	add.f32 	%f247, %f246, %f232;
	add.f32 	%f248, %f247, %f233;
	add.f32 	%f249, %f248, %f234;
	add.f32 	%f250, %f249, %f235;
	add.f32 	%f251, %f250, %f236;
	add.f32 	%f252, %f251, %f237;
	add.f32 	%f253, %f252, %f238;
	add.f32 	%f254, %f253, %f239;
	add.f32 	%f255, %f254, %f240;
	add.f32 	%f406, %f255, %f241;
	add.s64 	%rd6, %rd32, -4096;
	setp.lt.u64 	%p50, %rd6, 4096;
	mov.b64 	%rd150, 4096;
	@%p50 bra 	$L__BB1_26;
	mov.b64 	%rd150, 4096;
$L__BB1_24:
	shl.b64 	%rd126, %rd150, 1;
	add.s64 	%rd110, %rd91, %rd126;
	// begin inline asm
	ld.global.nc.u16 %rs119, [%rd110];
	// end inline asm
	add.s64 	%rd111, %rd110, 2;
	// begin inline asm
	ld.global.nc.u16 %rs120, [%rd111];
	// end inline asm
	add.s64 	%rd112, %rd110, 4;
	// begin inline asm
	ld.global.nc.u16 %rs121, [%rd112];
	// end inline asm
	add.s64 	%rd113, %rd110, 6;
	// begin inline asm
	ld.global.nc.u16 %rs122, [%rd113];
	// end inline asm
	add.s64 	%rd114, %rd110, 2048;
	// begin inline asm
	ld.global.nc.u16 %rs123, [%rd114];
	// end inline asm
	add.s64 	%rd115, %rd110, 2050;
	// begin inline asm
	ld.global.nc.u16 %rs124, [%rd115];
	// end inline asm
	add.s64 	%rd116, %rd110, 2052;
	// begin inline asm
	ld.global.nc.u16 %rs125, [%rd116];
	// end inline asm
	add.s64 	%rd117, %rd110, 2054;
	// begin inline asm
	ld.global.nc.u16 %rs126, [%rd117];
	// end inline asm
	add.s64 	%rd118, %rd110, 4096;
	// begin inline asm
	ld.global.nc.u16 %rs127, [%rd118];
	// end inline asm
	add.s64 	%rd119, %rd110, 4098;
	// begin inline asm
	ld.global.nc.u16 %rs128, [%rd119];
	// end inline asm
	add.s64 	%rd120, %rd110, 4100;
	// begin inline asm
	ld.global.nc.u16 %rs129, [%rd120];
	// end inline asm
	add.s64 	%rd121, %rd110, 4102;
	// begin inline asm
	ld.global.nc.u16 %rs130, [%rd121];
	// end inline asm
	add.s64 	%rd122, %rd110, 6144;
	// begin inline asm
	ld.global.nc.u16 %rs131, [%rd122];
	// end inline asm
	add.s64 	%rd123, %rd110, 6146;
	// begin inline asm
	ld.global.nc.u16 %rs132, [%rd123];
	// end inline asm
	add.s64 	%rd124, %rd110, 6148;
	// begin inline asm
	ld.global.nc.u16 %rs133, [%rd124];
	// end inline asm
	add.s64 	%rd125, %rd110, 6150;
	// begin inline asm
	ld.global.nc.u16 %rs134, [%rd125];
	// end inline asm
	// begin inline asm
	{  cvt.f32.f16 %f256, %rs119;}

	// end inline asm
	// begin inline asm
	{  cvt.f32.f16 %f257, %rs120;}

	// end inline asm
	// begin inline asm
	{  cvt.f32.f16 %f258, %rs121;}

	// end inline asm
	// begin inline asm
	{  cvt.f32.f16 %f259, %rs122;}

	// end inline asm
	// begin inline asm
	{  cvt.f32.f16 %f260, %rs123;}

	// end inline asm
	// begin inline asm
	{  cvt.f32.f16 %f261, %rs124;}

	// end inline asm
	// begin inline asm
	{  cvt.f32.f16 %f262, %rs125;}

	// end inline asm
	// begin inline asm
	{  cvt.f32.f16 %f263, %rs126;}

	// end inline asm
	// begin inline asm
	{  cvt.f32.f16 %f264, %rs127;}

	// end inline asm
	// begin inline asm
	{  cvt.f32.f16 %f265, %rs128;}

	// end inline asm
	// begin inline asm
	{  cvt.f32.f16 %f266, %rs129;}

	// end inline asm
	// begin inline asm
	{  cvt.f32.f16 %f267, %rs130;}

	// end inline asm
	// begin inline asm
	{  cvt.f32.f16 %f268, %rs131;}

	// end inline asm
	// begin inline asm
	{  cvt.f32.f16 %f269, %rs132;}

	// end inline asm
	// begin inline asm
	{  cvt.f32.f16 %f270, %rs133;}

	// end inline asm
	// begin inline asm
	{  cvt.f32.f16 %f271, %rs134;}

	// end inline asm
	add.f32 	%f272, %f406, %f256;
	add.f32 	%f273, %f272, %f257;
	add.f32 	%f274, %f273, %f258;
	add.f32 	%f275, %f274, %f259;
	add.f32 	%f276, %f275, %f260;
	add.f32 	%f277, %f276, %f261;
	add.f32 	%f278, %f277, %f262;
	add.f32 	%f279, %f278, %f263;
	add.f32 	%f280, %f279, %f264;
	add.f32 	%f281, %f280, %f265;
	add.f32 	%f282, %f281, %f266;
	add.f32 	%f283, %f282, %f267;
	add.f32 	%f284, %f283, %f268;
	add.f32 	%f285, %f284, %f269;
	add.f32 	%f286, %f285, %f270;
	add.f32 	%f406, %f286, %f271;
	sub.s64 	%rd127, %rd32, %rd150;
	setp.lt.u64 	%p51, %rd127, 4096;
	@%p51 bra 	$L__BB1_34;
	add.s64 	%rd150, %rd150, 4096;
	setp.le.u64 	%p52, %rd150, %rd6;
	@%p52 bra 	$L__BB1_24;
$L__BB1_26:
	setp.le.u64 	%p53, %rd32, %rd150;
	@%p53 bra 	$L__BB1_34;
	cvt.u32.u64 	%r163, %rd150;
	cvt.u32.u64 	%r164, %rd32;
	sub.s32 	%r15, %r164, %r163;
	setp.ge.s32 	%p54, %r14, %r15;
	@%p54 bra 	$L__BB1_34;
	not.b32 	%r166, %r14;
	add.s32 	%r167, %r166, %r164;
	sub.s32 	%r16, %r167, %r163;
	and.b32  	%r169, %r16, 768;
	setp.eq.s32 	%p55, %r169, 768;
	mov.u32 	%r285, %r14;
	@%p55 bra 	$L__BB1_31;
	cvt.u64.u32 	%rd128, %r14;
	add.s64 	%rd129, %rd150, %rd128;
	shl.b64 	%rd130, %rd129, 1;
	add.s64 	%rd151, %rd31, %rd130;
	shr.u32 	%r170, %r16, 8;
	add.s32 	%r171, %r170, 1;
	and.b32  	%r172, %r171, 3;
	neg.s32 	%r283, %r172;
	mov.u32 	%r285, %r14;
$L__BB1_30:
	.pragma "nounroll";
	// begin inline asm
	ld.global.nc.u16 %rs151, [%rd151];
	// end inline asm
	// begin inline asm
	{  cvt.f32.f16 %f288, %rs151;}

	// end inline asm
	add.f32 	%f406, %f406, %f288;
	add.s32 	%r285, %r285, 256;
	add.s64 	%rd151, %rd151, 512;
	add.s32 	%r283, %r283, 1;
	setp.ne.s32 	%p56, %r283, 0;
	@%p56 bra 	$L__BB1_30;
$L__BB1_31:
	setp.lt.u32 	%p57, %r16, 768;
	@%p57 bra 	$L__BB1_34;
	cvt.u64.u32 	%rd132, %r285;
	add.s64 	%rd133, %rd150, %rd132;
	shl.b64 	%rd134, %rd133, 1;
	add.s64 	%rd152, %rd31, %rd134;
$L__BB1_33:
	// begin inline asm
	ld.global.nc.u16 %rs153, [%rd152];
	// end inline asm
	// begin inline asm
	{  cvt.f32.f16 %f289, %rs153;}

	// end inline asm
	add.f32 	%f293, %f406, %f289;
	add.s64 	%rd136, %rd152, 512;
	// begin inline asm
	ld.global.nc.u16 %rs155, [%rd136];
	// end inline asm
	// begin inline asm
	{  cvt.f32.f16 %f290, %rs155;}

	// end inline asm
	add.f32 	%f294, %f293, %f290;
	add.s64 	%rd137, %rd152, 1024;
	// begin inline asm
	ld.global.nc.u16 %rs157, [%rd137];
	// end inline asm
	// begin inline asm
	{  cvt.f32.f16 %f291, %rs157;}

	// end inline asm
	add.f32 	%f295, %f294, %f291;
	add.s64 	%rd138, %rd152, 1536;
	// begin inline asm
	ld.global.nc.u16 %rs159, [%rd138];
	// end inline asm
	// begin inline asm
	{  cvt.f32.f16 %f292, %rs159;}

	// end inline asm
	add.f32 	%f406, %f295, %f292;
	add.s32 	%r285, %r285, 1024;
	add.s64 	%rd152, %rd152, 2048;
	setp.lt.s32 	%p58, %r285, %r15;
	@%p58 bra 	$L__BB1_33;
$L__BB1_34:
	// begin inline asm
	mov.u32 %r173, %laneid;
	// end inline asm
	mov.b32 	%r175, %f406;
	mov.b32 	%r176, 1;
	mov.b32 	%r197, 31;
	mov.b32 	%r198, -1;
	// begin inline asm
	shfl.sync.down.b32 %r174, %r175, %r176, %r197, %r198;
	// end inline asm
	setp.gt.s32 	%p59, %r173, 30;
	mov.b32 	%f296, %r174;
	add.f32 	%f297, %f406, %f296;
	selp.f32 	%f298, %f406, %f297, %p59;
	mov.b32 	%r180, %f298;
	mov.b32 	%r181, 2;
	// begin inline asm
	shfl.sync.down.b32 %r179, %r180, %r181, %r197, %r198;
	// end inline asm
	setp.gt.s32 	%p60, %r173, 29;
	mov.b32 	%f299, %r179;
	add.f32 	%f300, %f298, %f299;
	selp.f32 	%f301, %f298, %f300, %p60;
	mov.b32 	%r185, %f301;
	mov.b32 	%r186, 4;
	// begin inline asm
	shfl.sync.down.b32 %r184, %r185, %r186, %r197, %r198;
	// end inline asm
	setp.gt.s32 	%p61, %r173, 27;
	mov.b32 	%f302, %r184;
	add.f32 	%f303, %f301, %f302;
	selp.f32 	%f304, %f301, %f303, %p61;
	mov.b32 	%r190, %f304;
	mov.b32 	%r191, 8;
	// begin inline asm
	shfl.sync.down.b32 %r189, %r190, %r191, %r197, %r198;
	// end inline asm
	setp.gt.s32 	%p62, %r173, 23;
	mov.b32 	%f305, %r189;
	add.f32 	%f306, %f304, %f305;
	selp.f32 	%f307, %f304, %f306, %p62;
	mov.b32 	%r195, %f307;
	mov.b32 	%r196, 16;
	// begin inline asm
	shfl.sync.down.b32 %r194, %r195, %r196, %r197, %r198;
	// end inline asm
	setp.gt.s32 	%p63, %r173, 15;
	mov.b32 	%f308, %r194;
	add.f32 	%f26, %f307, %f308;
	selp.f32 	%f420, %f307, %f26, %p63;
	setp.ne.s32 	%p64, %r173, 0;
	@%p64 bra 	$L__BB1_36;
	shr.u32 	%r199, %r14, 3;
	and.b32  	%r200, %r199, 124;
	mov.u32 	%r201, _ZZN3cub18CUB_300001_SM_10006detail6reduce28DeviceReduceSingleTileKernelINS2_10policy_hubIfy12SumHalfFloatE10Policy1000EP6__halfPfyS5_ffN4cuda3std3__410__identityEEEvT0_T1_T2_T3_T4_T6_E12temp_storage;
	add.s32 	%r202, %r201, %r200;
	st.shared.f32 	[%r202+8], %f26;
$L__BB1_36:
	bar.sync 	0;
	setp.ne.s32 	%p65, %r14, 0;
	@%p65 bra 	$L__BB1_72;
	ld.shared.f32 	%f309, [_ZZN3cub18CUB_300001_SM_10006detail6reduce28DeviceReduceSingleTileKernelINS2_10policy_hubIfy12SumHalfFloatE10Policy1000EP6__halfPfyS5_ffN4cuda3std3__410__identityEEEvT0_T1_T2_T3_T4_T6_E12temp_storage+12];
	add.f32 	%f310, %f420, %f309;
	ld.shared.f32 	%f311, [_ZZN3cub18CUB_300001_SM_10006detail6reduce28DeviceReduceSingleTileKernelINS2_10policy_hubIfy12SumHalfFloatE10Policy1000EP6__halfPfyS5_ffN4cuda3std3__410__identityEEEvT0_T1_T2_T3_T4_T6_E12temp_storage+16];
	add.f32 	%f312, %f310, %f311;
	ld.shared.f32 	%f313, [_ZZN3cub18CUB_300001_SM_10006detail6reduce28DeviceReduceSingleTileKernelINS2_10policy_hubIfy12SumHalfFloatE10Policy1000EP6__halfPfyS5_ffN4cuda3std3__410__identityEEEvT0_T1_T2_T3_T4_T6_E12temp_storage+20];
	add.f32 	%f314, %f312, %f313;
	ld.shared.f32 	%f315, [_ZZN3cub18CUB_300001_SM_10006detail6reduce28DeviceReduceSingleTileKernelINS2_10policy_hubIfy12SumHalfFloatE10Policy1000EP6__halfPfyS5_ffN4cuda3std3__410__identityEEEvT0_T1_T2_T3_T4_T6_E12temp_storage+24];
	add.f32 	%f316, %f314, %f315;
	ld.shared.f32 	%f317, [_ZZN3cub18CUB_300001_SM_10006detail6reduce28DeviceReduceSingleTileKernelINS2_10policy_hubIfy12SumHalfFloatE10Policy1000EP6__halfPfyS5_ffN4cuda3std3__410__identityEEEvT0_T1_T2_T3_T4_T6_E12temp_storage+28];
	add.f32 	%f318, %f316, %f317;
	ld.shared.f32 	%f319, [_ZZN3cub18CUB_300001_SM_10006detail6reduce28DeviceReduceSingleTileKernelINS2_10policy_hubIfy12SumHalfFloatE10Policy1000EP6__halfPfyS5_ffN4cuda3std3__410__identityEEEvT0_T1_T2_T3_T4_T6_E12temp_storage+32];
	add.f32 	%f320, %f318, %f319;
	ld.shared.f32 	%f321, [_ZZN3cub18CUB_300001_SM_10006detail6reduce28DeviceReduceSingleTileKernelINS2_10policy_hubIfy12SumHalfFloatE10Policy1000EP6__halfPfyS5_ffN4cuda3std3__410__identityEEEvT0_T1_T2_T3_T4_T6_E12temp_storage+36];
	add.f32 	%f420, %f320, %f321;
	bra.uni 	$L__BB1_72;
$L__BB1_38:
	setp.gt.u64 	%p3, %rd32, 4095;
	@%p3 bra 	$L__BB1_56;
	cvt.u32.u64 	%r25, %rd32;
	mov.u32 	%r26, %tid.x;
	setp.ge.u32 	%p20, %r26, %r25;
	mov.f32 	%f412, 0f00000000;
	mov.u32 	%r290, %r26;
	@%p20 bra 	$L__BB1_41;
	mul.wide.u32 	%rd83, %r26, 2;
	add.s64 	%rd82, %rd31, %rd83;
	// begin inline asm
	ld.global.nc.u16 %rs75, [%rd82];
	// end inline asm
	// begin inline asm
	{  cvt.f32.f16 %f412, %rs75;}

	// end inline asm
	add.s32 	%r290, %r26, 256;
$L__BB1_41:
	setp.ge.u32 	%p21, %r290, %r25;
	@%p21 bra 	$L__BB1_47;
	not.b32 	%r89, %r290;
	add.s32 	%r29, %r89, %r25;
	and.b32  	%r90, %r29, 768;
	setp.eq.s32 	%p22, %r90, 768;
	@%p22 bra 	$L__BB1_45;
	mul.wide.u32 	%rd84, %r290, 2;
	add.s64 	%rd153, %rd31, %rd84;
	shr.u32 	%r91, %r29, 8;
	add.s32 	%r92, %r91, 1;
	and.b32  	%r93, %r92, 3;
	neg.s32 	%r288, %r93;
$L__BB1_44:
	.pragma "nounroll";
	// begin inline asm
	ld.global.nc.u16 %rs77, [%rd153];
	// end inline asm
	// begin inline asm
	{  cvt.f32.f16 %f158, %rs77;}

	// end inline asm
	add.f32 	%f412, %f412, %f158;
	add.s32 	%r290, %r290, 256;
	add.s64 	%rd153, %rd153, 512;
	add.s32 	%r288, %r288, 1;
	setp.ne.s32 	%p23, %r288, 0;
	@%p23 bra 	$L__BB1_44;
$L__BB1_45:
	setp.lt.u32 	%p24, %r29, 768;
	@%p24 bra 	$L__BB1_47;
$L__BB1_46:
	mul.wide.s32 	%rd90, %r290, 2;
	add.s64 	%rd86, %rd31, %rd90;
	// begin inline asm
	ld.global.nc.u16 %rs79, [%rd86];
	// end inline asm
	// begin inline asm
	{  cvt.f32.f16 %f159, %rs79;}

	// end inline asm
	add.f32 	%f163, %f412, %f159;
	add.s64 	%rd87, %rd86, 512;
	// begin inline asm
	ld.global.nc.u16 %rs81, [%rd87];
	// end inline asm
	// begin inline asm
	{  cvt.f32.f16 %f160, %rs81;}

	// end inline asm
	add.f32 	%f164, %f163, %f160;
	add.s64 	%rd88, %rd86, 1024;
	// begin inline asm
	ld.global.nc.u16 %rs83, [%rd88];
	// end inline asm
	// begin inline asm
	{  cvt.f32.f16 %f161, %rs83;}

	// end inline asm
	add.f32 	%f165, %f164, %f161;
	add.s64 	%rd89, %rd86, 1536;
	// begin inline asm
	ld.global.nc.u16 %rs85, [%rd89];
	// end inline asm
	// begin inline asm
	{  cvt.f32.f16 %f162, %rs85;}

	// end inline asm
	add.f32 	%f412, %f165, %f162;
	add.s32 	%r290, %r290, 1024;
	setp.lt.s32 	%p25, %r290, %r25;
	@%p25 bra 	$L__BB1_46;
$L__BB1_47:
	setp.lt.u64 	%p26, %rd32, 256;
	@%p26 bra 	$L__BB1_52;
	// begin inline asm
	mov.u32 %r132, %laneid;
	// end inline asm
	mov.b32 	%r134, %f412;
	mov.b32 	%r135, 1;
	mov.b32 	%r156, 31;
	mov.b32 	%r157, -1;
	// begin inline asm
	shfl.sync.down.b32 %r133, %r134, %r135, %r156, %r157;
	// end inline asm
	setp.gt.s32 	%p42, %r132, 30;
	mov.b32 	%f200, %r133;
	add.f32 	%f201, %f412, %f200;
	selp.f32 	%f202, %f412, %f201, %p42;
	mov.b32 	%r139, %f202;
	mov.b32 	%r140, 2;
	// begin inline asm
	shfl.sync.down.b32 %r138, %r139, %r140, %r156, %r157;
	// end inline asm
	setp.gt.s32 	%p43, %r132, 29;
	mov.b32 	%f203, %r138;
	add.f32 	%f204, %f202, %f203;
	selp.f32 	%f205, %f202, %f204, %p43;
	mov.b32 	%r144, %f205;
	mov.b32 	%r145, 4;
	// begin inline asm
	shfl.sync.down.b32 %r143, %r144, %r145, %r156, %r157;
	// end inline asm
	setp.gt.s32 	%p44, %r132, 27;
	mov.b32 	%f206, %r143;
	add.f32 	%f207, %f205, %f206;
	selp.f32 	%f208, %f205, %f207, %p44;
	mov.b32 	%r149, %f208;
	mov.b32 	%r150, 8;
	// begin inline asm
	shfl.sync.down.b32 %r148, %r149, %r150, %r156, %r157;
	// end inline asm
	setp.gt.s32 	%p45, %r132, 23;
	mov.b32 	%f209, %r148;
	add.f32 	%f210, %f208, %f209;
	selp.f32 	%f211, %f208, %f210, %p45;
	mov.b32 	%r154, %f211;
	mov.b32 	%r155, 16;
	// begin inline asm
	shfl.sync.down.b32 %r153, %r154, %r155, %r156, %r157;
	// end inline asm
	setp.gt.s32 	%p46, %r132, 15;
	mov.b32 	%f212, %r153;
	add.f32 	%f38, %f211, %f212;
	selp.f32 	%f420, %f211, %f38, %p46;
	setp.ne.s32 	%p47, %r132, 0;
	@%p47 bra 	$L__BB1_50;
	shr.u32 	%r158, %r26, 3;
	and.b32  	%r159, %r158, 124;
	mov.u32 	%r160, _ZZN3cub18CUB_300001_SM_10006detail6reduce28DeviceReduceSingleTileKernelINS2_10policy_hubIfy12SumHalfFloatE10Policy1000EP6__halfPfyS5_ffN4cuda3std3__410__identityEEEvT0_T1_T2_T3_T4_T6_E12temp_storage;
	add.s32 	%r161, %r160, %r159;
	st.shared.f32 	[%r161+8], %f38;
$L__BB1_50:
	bar.sync 	0;
	setp.ne.s32 	%p48, %r26, 0;
	@%p48 bra 	$L__BB1_72;
	ld.shared.f32 	%f213, [_ZZN3cub18CUB_300001_SM_10006detail6reduce28DeviceReduceSingleTileKernelINS2_10policy_hubIfy12SumHalfFloatE10Policy1000EP6__halfPfyS5_ffN4cuda3std3__410__identityEEEvT0_T1_T2_T3_T4_T6_E12temp_storage+12];
	add.f32 	%f214, %f420, %f213;
	ld.shared.f32 	%f215, [_ZZN3cub18CUB_300001_SM_10006detail6reduce28DeviceReduceSingleTileKernelINS2_10policy_hubIfy12SumHalfFloatE10Policy1000EP6__halfPfyS5_ffN4cuda3std3__410__identityEEEvT0_T1_T2_T3_T4_T6_E12temp_storage+16];
	add.f32 	%f216, %f214, %f215;
	ld.shared.f32 	%f217, [_ZZN3cub18CUB_300001_SM_10006detail6reduce28DeviceReduceSingleTileKernelINS2_10policy_hubIfy12SumHalfFloatE10Policy1000EP6__halfPfyS5_ffN4cuda3std3__410__identityEEEvT0_T1_T2_T3_T4_T6_E12temp_storage+20];
	add.f32 	%f218, %f216, %f217;
	ld.shared.f32 	%f219, [_ZZN3cub18CUB_300001_SM_10006detail6reduce28DeviceReduceSingleTileKernelINS2_10policy_hubIfy12SumHalfFloatE10Policy1000EP6__halfPfyS5_ffN4cuda3std3__410__identityEEEvT0_T1_T2_T3_T4_T6_E12temp_storage+24];
	add.f32 	%f220, %f218, %f219;
	ld.shared.f32 	%f221, [_ZZN3cub18CUB_300001_SM_10006detail6reduce28DeviceReduceSingleTileKernelINS2_10policy_hubIfy12SumHalfFloatE10Policy1000EP6__halfPfyS5_ffN4cuda3std3__410__identityEEEvT0_T1_T2_T3_T4_T6_E12temp_storage+28];
	add.f32 	%f222, %f220, %f221;
	ld.shared.f32 	%f223, [_ZZN3cub18CUB_300001_SM_10006detail6reduce28DeviceReduceSingleTileKernelINS2_10policy_hubIfy12SumHalfFloatE10Policy1000EP6__halfPfyS5_ffN4cuda3std3__410__identityEEEvT0_T1_T2_T3_T4_T6_E12temp_storage+32];
	add.f32 	%f224, %f222, %f223;
	ld.shared.f32 	%f225, [_ZZN3cub18CUB_300001_SM_10006detail6reduce28DeviceReduceSingleTileKernelINS2_10policy_hubIfy12SumHalfFloatE10Policy1000EP6__halfPfyS5_ffN4cuda3std3__410__identityEEEvT0_T1_T2_T3_T4_T6_E12temp_storage+36];
	add.f32 	%f420, %f224, %f225;
	bra.uni 	$L__BB1_72;
$L__BB1_52:
	// begin inline asm
	mov.u32 %r94, %laneid;
	// end inline asm
	and.b32  	%r120, %r26, 992;
	add.s32 	%r121, %r120, 32;
	setp.gt.u32 	%p27, %r121, %r25;
	not.b32 	%r122, %r120;
	add.s32 	%r123, %r25, %r122;
	selp.b32 	%r118, %r123, 31, %p27;
	mov.b32 	%r96, %f412;
	mov.b32 	%r97, 1;
	mov.b32 	%r119, -1;
	// begin inline asm
	shfl.sync.down.b32 %r95, %r96, %r97, %r118, %r119;
	// end inline asm
	setp.lt.s32 	%p28, %r94, %r118;
	mov.b32 	%f166, %r95;
	add.f32 	%f167, %f412, %f166;
	selp.f32 	%f168, %f167, %f412, %p28;
	mov.b32 	%r101, %f168;
	mov.b32 	%r102, 2;
	// begin inline asm
	shfl.sync.down.b32 %r100, %r101, %r102, %r118, %r119;
	// end inline asm
	add.s32 	%r124, %r94, 2;
	setp.gt.s32 	%p29, %r124, %r118;
	mov.b32 	%f169, %r100;
	add.f32 	%f170, %f168, %f169;
	selp.f32 	%f171, %f168, %f170, %p29;
	mov.b32 	%r106, %f171;
	mov.b32 	%r107, 4;
	// begin inline asm
	shfl.sync.down.b32 %r105, %r106, %r107, %r118, %r119;
	// end inline asm
	add.s32 	%r125, %r94, 4;
	setp.gt.s32 	%p30, %r125, %r118;
	mov.b32 	%f172, %r105;
	add.f32 	%f173, %f171, %f172;
	selp.f32 	%f174, %f171, %f173, %p30;
	mov.b32 	%r111, %f174;
	mov.b32 	%r112, 8;
	// begin inline asm
	shfl.sync.down.b32 %r110, %r111, %r112, %r118, %r119;
	// end inline asm
	add.s32 	%r126, %r94, 8;
	setp.gt.s32 	%p31, %r126, %r118;
	mov.b32 	%f175, %r110;
	add.f32 	%f176, %f174, %f175;
	selp.f32 	%f177, %f174, %f176, %p31;
	mov.b32 	%r116, %f177;
	mov.b32 	%r117, 16;
	// begin inline asm
	shfl.sync.down.b32 %r115, %r116, %r117, %r118, %r119;
	// end inline asm
	add.s32 	%r127, %r94, 16;
	setp.gt.s32 	%p32, %r127, %r118;
	mov.b32 	%f178, %r115;
	add.f32 	%f179, %f177, %f178;
	selp.f32 	%f420, %f177, %f179, %p32;
	setp.ne.s32 	%p33, %r94, 0;
	@%p33 bra 	$L__BB1_54;
	shr.u32 	%r128, %r26, 3;
	and.b32  	%r129, %r128, 124;
	mov.u32 	%r130, _ZZN3cub18CUB_300001_SM_10006detail6reduce28DeviceReduceSingleTileKernelINS2_10policy_hubIfy12SumHalfFloatE10Policy1000EP6__halfPfyS5_ffN4cuda3std3__410__identityEEEvT0_T1_T2_T3_T4_T6_E12temp_storage;
	add.s32 	%r131, %r130, %r129;
	st.shared.f32 	[%r131+8], %f420;
$L__BB1_54:
	bar.sync 	0;
	setp.ne.s32 	%p34, %r26, 0;
	@%p34 bra 	$L__BB1_72;
	setp.gt.u64 	%p35, %rd32, 32;
	ld.shared.f32 	%f180, [_ZZN3cub18CUB_300001_SM_10006detail6reduce28DeviceReduceSingleTileKernelINS2_10policy_hubIfy12SumHalfFloatE10Policy1000EP6__halfPfyS5_ffN4cuda3std3__410__identityEEEvT0_T1_T2_T3_T4_T6_E12temp_storage+12];
	add.f32 	%f181, %f420, %f180;
	selp.f32 	%f182, %f181, %f420, %p35;
	setp.gt.u64 	%p36, %rd32, 64;
	ld.shared.f32 	%f183, [_ZZN3cub18CUB_300001_SM_10006detail6reduce28DeviceReduceSingleTileKernelINS2_10policy_hubIfy12SumHalfFloatE10Policy1000EP6__halfPfyS5_ffN4cuda3std3__410__identityEEEvT0_T1_T2_T3_T4_T6_E12temp_storage+16];
	add.f32 	%f184, %f183, %f182;
	selp.f32 	%f185, %f184, %f182, %p36;
	setp.gt.u64 	%p37, %rd32, 96;
	ld.shared.f32 	%f186, [_ZZN3cub18CUB_300001_SM_10006detail6reduce28DeviceReduceSingleTileKernelINS2_10policy_hubIfy12SumHalfFloatE10Policy1000EP6__halfPfyS5_ffN4cuda3std3__410__identityEEEvT0_T1_T2_T3_T4_T6_E12temp_storage+20];
	add.f32 	%f187, %f186, %f185;
	selp.f32 	%f188, %f187, %f185, %p37;
	setp.gt.u64 	%p38, %rd32, 128;
	ld.shared.f32 	%f189, [_ZZN3cub18CUB_300001_SM_10006detail6reduce28DeviceReduceSingleTileKernelINS2_10policy_hubIfy12SumHalfFloatE10Policy1000EP6__halfPfyS5_ffN4cuda3std3__410__identityEEEvT0_T1_T2_T3_T4_T6_E12temp_storage+24];
	add.f32 	%f190, %f189, %f188;
	selp.f32 	%f191, %f190, %f188, %p38;
	setp.gt.u64 	%p39, %rd32, 160;
	ld.shared.f32 	%f192, [_ZZN3cub18CUB_300001_SM_10006detail6reduce28DeviceReduceSingleTileKernelINS2_10policy_hubIfy12SumHalfFloatE10Policy1000EP6__halfPfyS5_ffN4cuda3std3__410__identityEEEvT0_T1_T2_T3_T4_T6_E12temp_storage+28];
	add.f32 	%f193, %f192, %f191;
	selp.f32 	%f194, %f193, %f191, %p39;
	setp.gt.u64 	%p40, %rd32, 192;
	ld.shared.f32 	%f195, [_ZZN3cub18CUB_300001_SM_10006detail6reduce28DeviceReduceSingleTileKernelINS2_10policy_hubIfy12SumHalfFloatE10Policy1000EP6__halfPfyS5_ffN4cuda3std3__410__identityEEEvT0_T1_T2_T3_T4_T6_E12temp_storage+32];
	add.f32 	%f196, %f195, %f194;
	selp.f32 	%f197, %f196, %f194, %p40;
	setp.gt.u64 	%p41, %rd32, 224;
	ld.shared.f32 	%f198, [_ZZN3cub18CUB_300001_SM_10006detail6reduce28DeviceReduceSingleTileKernelINS2_10policy_hubIfy12SumHalfFloatE10Policy1000EP6__halfPfyS5_ffN4cuda3std3__410__identityEEEvT0_T1_T2_T3_T4_T6_E12temp_storage+36];
	add.f32 	%f199, %f198, %f197;
	selp.f32 	%f420, %f199, %f197, %p41;
	bra.uni 	$L__BB1_72;
$L__BB1_56:
	mov.u32 	%r38, %tid.x;
	cvt.u64.u32 	%rd19, %r38;
	mul.wide.u32 	%rd52, %r38, 2;
	add.s64 	%rd35, %rd31, %rd52;
	// begin inline asm
	ld.global.nc.u16 %rs1, [%rd35];
	// end inline asm
	// begin inline asm
	{  cvt.f32.f16 %f59, %rs1;}

	// end inline asm
	add.s64 	%rd36, %rd35, 512;
	// begin inline asm
	ld.global.nc.u16 %rs3, [%rd36];
	// end inline asm
	// begin inline asm
	{  cvt.f32.f16 %f60, %rs3;}

	// end inline asm
	add.s64 	%rd37, %rd35, 1024;
	// begin inline asm
	ld.global.nc.u16 %rs5, [%rd37];
	// end inline asm
	// begin inline asm
	{  cvt.f32.f16 %f61, %rs5;}

	// end inline asm
	add.s64 	%rd38, %rd35, 1536;
	// begin inline asm
	ld.global.nc.u16 %rs7, [%rd38];
	// end inline asm
	// begin inline asm
	{  cvt.f32.f16 %f62, %rs7;}

	// end inline asm
	add.s64 	%rd39, %rd35, 2048;
	// begin inline asm
	ld.global.nc.u16 %rs9, [%rd39];
	// end inline asm
	// begin inline asm
	{  cvt.f32.f16 %f63, %rs9;}

	// end inline asm
	add.s64 	%rd40, %rd35, 2560;
	// begin inline asm
	ld.global.nc.u16 %rs11, [%rd40];
	// end inline asm
	// begin inline asm
	{  cvt.f32.f16 %f64, %rs11;}

	// end inline asm
	add.s64 	%rd41, %rd35, 3072;
	// begin inline asm
	ld.global.nc.u16 %rs13, [%rd41];
	// end inline asm
	// begin inline asm
	{  cvt.f32.f16 %f65, %rs13;}

	// end inline asm
	add.s64 	%rd42, %rd35, 3584;
	// begin inline asm
	ld.global.nc.u16 %rs15, [%rd42];
	// end inline asm
	// begin inline asm
	{  cvt.f32.f16 %f66, %rs15;}

	// end inline asm
	add.s64 	%rd43, %rd35, 4096;
	// begin inline asm
	ld.global.nc.u16 %rs17, [%rd43];
	// end inline asm
	// begin inline asm
	{  cvt.f32.f16 %f67, %rs17;}

	// end inline asm
	add.s64 	%rd44, %rd35, 4608;
	// begin inline asm
	ld.global.nc.u16 %rs19, [%rd44];
	// end inline asm
	// begin inline asm
	{  cvt.f32.f16 %f68, %rs19;}

	// end inline asm
	add.s64 	%rd45, %rd35, 5120;
	// begin inline asm
	ld.global.nc.u16 %rs21, [%rd45];
	// end inline asm
	// begin inline asm
	{  cvt.f32.f16 %f69, %rs21;}

	// end inline asm
	add.s64 	%rd46, %rd35, 5632;
	// begin inline asm
	ld.global.nc.u16 %rs23, [%rd46];
	// end inline asm
	// begin inline asm
	{  cvt.f32.f16 %f70, %rs23;}

	// end inline asm
	add.s64 	%rd47, %rd35, 6144;
	// begin inline asm
	ld.global.nc.u16 %rs25, [%rd47];
	// end inline asm
	// begin inline asm
	{  cvt.f32.f16 %f71, %rs25;}

	// end inline asm
	add.s64 	%rd48, %rd35, 6656;
	// begin inline asm
	ld.global.nc.u16 %rs27, [%rd48];
	// end inline asm
	// begin inline asm
	{  cvt.f32.f16 %f72, %rs27;}

	// end inline asm
	add.s64 	%rd49, %rd35, 7168;
	// begin inline asm
	ld.global.nc.u16 %rs29, [%rd49];
	// end inline asm
	// begin inline asm
	{  cvt.f32.f16 %f73, %rs29;}

	// end inline asm
	add.s64 	%rd50, %rd35, 7680;
	// begin inline asm
	ld.global.nc.u16 %rs31, [%rd50];
	// end inline asm
	// begin inline asm
	{  cvt.f32.f16 %f74, %rs31;}

	// end inline asm
	add.f32 	%f75, %f59, %f60;
	add.f32 	%f76, %f75, %f61;
	add.f32 	%f77, %f76, %f62;
	add.f32 	%f78, %f77, %f63;
	add.f32 	%f79, %f78, %f64;
	add.f32 	%f80, %f79, %f65;
	add.f32 	%f81, %f80, %f66;
	add.f32 	%f82, %f81, %f67;
	add.f32 	%f83, %f82, %f68;
	add.f32 	%f84, %f83, %f69;
	add.f32 	%f85, %f84, %f70;
	add.f32 	%f86, %f85, %f71;
	add.f32 	%f87, %f86, %f72;
	add.f32 	%f88, %f87, %f73;
	add.f32 	%f419, %f88, %f74;
	add.s64 	%rd21, %rd32, -4096;
	setp.lt.u64 	%p4, %rd21, 4096;
	mov.b64 	%rd155, 4096;
	@%p4 bra 	$L__BB1_60;
	mov.b64 	%rd155, 4096;
$L__BB1_58:
	shl.b64 	%rd70, %rd155, 1;
	add.s64 	%rd54, %rd35, %rd70;
	// begin inline asm
	ld.global.nc.u16 %rs33, [%rd54];
	// end inline asm
	// begin inline asm
	{  cvt.f32.f16 %f89, %rs33;}

	// end inline asm
	add.s64 	%rd55, %rd54, 512;
	// begin inline asm
	ld.global.nc.u16 %rs35, [%rd55];
	// end inline asm
	// begin inline asm
	{  cvt.f32.f16 %f90, %rs35;}

	// end inline asm
	add.s64 	%rd56, %rd54, 1024;
	// begin inline asm
	ld.global.nc.u16 %rs37, [%rd56];
	// end inline asm
	// begin inline asm
	{  cvt.f32.f16 %f91, %rs37;}

	// end inline asm
	add.s64 	%rd57, %rd54, 1536;
	// begin inline asm
	ld.global.nc.u16 %rs39, [%rd57];
	// end inline asm
	// begin inline asm
	{  cvt.f32.f16 %f92, %rs39;}

	// end inline asm
	add.s64 	%rd58, %rd54, 2048;
	// begin inline asm
	ld.global.nc.u16 %rs41, [%rd58];
	// end inline asm
	// begin inline asm
	{  cvt.f32.f16 %f93, %rs41;}

	// end inline asm
	add.s64 	%rd59, %rd54, 2560;
	// begin inline asm
	ld.global.nc.u16 %rs43, [%rd59];
	// end inline asm
	// begin inline asm
	{  cvt.f32.f16 %f94, %rs43;}

	// end inline asm
	add.s64 	%rd60, %rd54, 3072;
	// begin inline asm
	ld.global.nc.u16 %rs45, [%rd60];
	// end inline asm
	// begin inline asm
	{  cvt.f32.f16 %f95, %rs45;}

	// end inline asm
	add.s64 	%rd61, %rd54, 3584;
	// begin inline asm
	ld.global.nc.u16 %rs47, [%rd61];
	// end inline asm
	// begin inline asm
	{  cvt.f32.f16 %f96, %rs47;}

	// end inline asm
	add.s64 	%rd62, %rd54, 4096;
	// begin inline asm
	ld.global.nc.u16 %rs49, [%rd62];
	// end inline asm
	// begin inline asm
	{  cvt.f32.f16 %f97, %rs49;}

	// end inline asm
	add.s64 	%rd63, %rd54, 4608;
	// begin inline asm
	ld.global.nc.u16 %rs51, [%rd63];
	// end inline asm
	// begin inline asm
	{  cvt.f32.f16 %f98, %rs51;}

	// end inline asm
	add.s64 	%rd64, %rd54, 5120;
	// begin inline asm
	ld.global.nc.u16 %rs53, [%rd64];
	// end inline asm
	// begin inline asm
	{  cvt.f32.f16 %f99, %rs53;}

	// end inline asm
	add.s64 	%rd65, %rd54, 5632;
	// begin inline asm
	ld.global.nc.u16 %rs55, [%rd65];
	// end inline asm
	// begin inline asm
	{  cvt.f32.f16 %f100, %rs55;}

	// end inline asm
	add.s64 	%rd66, %rd54, 6144;
	// begin inline asm
	ld.global.nc.u16 %rs57, [%rd66];
	// end inline asm
	// begin inline asm
	{  cvt.f32.f16 %f101, %rs57;}

	// end inline asm
	add.s64 	%rd67, %rd54, 6656;
	// begin inline asm
	ld.global.nc.u16 %rs59, [%rd67];
	// end inline asm
	// begin inline asm
	{  cvt.f32.f16 %f102, %rs59;}

	// end inline asm
	add.s64 	%rd68, %rd54, 7168;
	// begin inline asm
	ld.global.nc.u16 %rs61, [%rd68];
	// end inline asm
	// begin inline asm
	{  cvt.f32.f16 %f103, %rs61;}

	// end inline asm
	add.s64 	%rd69, %rd54, 7680;
	// begin inline asm
	ld.global.nc.u16 %rs63, [%rd69];
	// end inline asm
	// begin inline asm
	{  cvt.f32.f16 %f104, %rs63;}

	// end inline asm
	add.f32 	%f105, %f419, %f89;
	add.f32 	%f106, %f105, %f90;
	add.f32 	%f107, %f106, %f91;
	add.f32 	%f108, %f107, %f92;
	add.f32 	%f109, %f108, %f93;
	add.f32 	%f110, %f109, %f94;
	add.f32 	%f111, %f110, %f95;
	add.f32 	%f112, %f111, %f96;
	add.f32 	%f113, %f112, %f97;
	add.f32 	%f114, %f113, %f98;
	add.f32 	%f115, %f114, %f99;
	add.f32 	%f116, %f115, %f100;
	add.f32 	%f117, %f116, %f101;
	add.f32 	%f118, %f117, %f102;
	add.f32 	%f119, %f118, %f103;
	add.f32 	%f419, %f119, %f104;
	sub.s64 	%rd71, %rd32, %rd155;
	setp.lt.u64 	%p5, %rd71, 4096;
	@%p5 bra 	$L__BB1_68;
	add.s64 	%rd155, %rd155, 4096;
	setp.le.u64 	%p6, %rd155, %rd21;
	@%p6 bra 	$L__BB1_58;
$L__BB1_60:
	setp.le.u64 	%p7, %rd32, %rd155;
	@%p7 bra 	$L__BB1_68;
	cvt.u32.u64 	%r49, %rd155;
	cvt.u32.u64 	%r50, %rd32;
	sub.s32 	%r39, %r50, %r49;
	setp.ge.s32 	%p8, %r38, %r39;
	@%p8 bra 	$L__BB1_68;
	not.b32 	%r52, %r38;
	add.s32 	%r53, %r52, %r50;
	sub.s32 	%r40, %r53, %r49;
	and.b32  	%r55, %r40, 768;
	setp.eq.s32 	%p9, %r55, 768;
	mov.u32 	%r294, %r38;
	@%p9 bra 	$L__BB1_65;
	add.s64 	%rd72, %rd155, %rd19;
	shl.b64 	%rd73, %rd72, 1;
	add.s64 	%rd156, %rd31, %rd73;
	shr.u32 	%r56, %r40, 8;
	add.s32 	%r57, %r56, 1;
	and.b32  	%r58, %r57, 3;
	neg.s32 	%r292, %r58;
	mov.u32 	%r294, %r38;
$L__BB1_64:
	.pragma "nounroll";
	// begin inline asm
	ld.global.nc.u16 %rs65, [%rd156];
	// end inline asm
	// begin inline asm
	{  cvt.f32.f16 %f121, %rs65;}

	// end inline asm
	add.f32 	%f419, %f419, %f121;
	add.s32 	%r294, %r294, 256;
	add.s64 	%rd156, %rd156, 512;
	add.s32 	%r292, %r292, 1;
	setp.ne.s32 	%p10, %r292, 0;
	@%p10 bra 	$L__BB1_64;
$L__BB1_65:
	setp.lt.u32 	%p11, %r40, 768;
	@%p11 bra 	$L__BB1_68;
	cvt.u64.u32 	%rd75, %r294;
	add.s64 	%rd76, %rd155, %rd75;
	shl.b64 	%rd77, %rd76, 1;
	add.s64 	%rd157, %rd31, %rd77;
$L__BB1_67:
	// begin inline asm
	ld.global.nc.u16 %rs67, [%rd157];
	// end inline asm
	// begin inline asm
	{  cvt.f32.f16 %f122, %rs67;}

	// end inline asm
	add.f32 	%f126, %f419, %f122;
	add.s64 	%rd79, %rd157, 512;
	// begin inline asm
	ld.global.nc.u16 %rs69, [%rd79];
	// end inline asm
	// begin inline asm
	{  cvt.f32.f16 %f123, %rs69;}

	// end inline asm
	add.f32 	%f127, %f126, %f123;
	add.s64 	%rd80, %rd157, 1024;
	// begin inline asm
	ld.global.nc.u16 %rs71, [%rd80];
	// end inline asm
	// begin inline asm
	{  cvt.f32.f16 %f124, %rs71;}

	// end inline asm
	add.f32 	%f128, %f127, %f124;
	add.s64 	%rd81, %rd157, 1536;
	// begin inline asm
	ld.global.nc.u16 %rs73, [%rd81];
	// end inline asm
	// begin inline asm
	{  cvt.f32.f16 %f125, %rs73;}

	// end inline asm
	add.f32 	%f419, %f128, %f125;
	add.s32 	%r294, %r294, 1024;
	add.s64 	%rd157, %rd157, 2048;
	setp.lt.s32 	%p12, %r294, %r39;
	@%p12 bra 	$L__BB1_67;
$L__BB1_68:
	// begin inline asm
	mov.u32 %r59, %laneid;
	// end inline asm
	mov.b32 	%r61, %f419;
	mov.b32 	%r62, 1;
	mov.b32 	%r83, 31;
	mov.b32 	%r84, -1;
	// begin inline asm
	shfl.sync.down.b32 %r60, %r61, %r62, %r83, %r84;
	// end inline asm
	setp.gt.s32 	%p13, %r59, 30;
	mov.b32 	%f129, %r60;
	add.f32 	%f130, %f419, %f129;
	selp.f32 	%f131, %f419, %f130, %p13;
	mov.b32 	%r66, %f131;
	mov.b32 	%r67, 2;
	// begin inline asm
	shfl.sync.down.b32 %r65, %r66, %r67, %r83, %r84;
	// end inline asm
	setp.gt.s32 	%p14, %r59, 29;
	mov.b32 	%f132, %r65;
	add.f32 	%f133, %f131, %f132;
	selp.f32 	%f134, %f131, %f133, %p14;
	mov.b32 	%r71, %f134;
	mov.b32 	%r72, 4;
	// begin inline asm
	shfl.sync.down.b32 %r70, %r71, %r72, %r83, %r84;
	// end inline asm
	setp.gt.s32 	%p15, %r59, 27;
	mov.b32 	%f135, %r70;
	add.f32 	%f136, %f134, %f135;
	selp.f32 	%f137, %f134, %f136, %p15;
	mov.b32 	%r76, %f137;
	mov.b32 	%r77, 8;
	// begin inline asm
	shfl.sync.down.b32 %r75, %r76, %r77, %r83, %r84;
	// end inline asm
	setp.gt.s32 	%p16, %r59, 23;
	mov.b32 	%f138, %r75;
	add.f32 	%f139, %f137, %f138;
	selp.f32 	%f140, %f137, %f139, %p16;
	mov.b32 	%r81, %f140;
	mov.b32 	%r82, 16;
	// begin inline asm
	shfl.sync.down.b32 %r80, %r81, %r82, %r83, %r84;
	// end inline asm
	setp.gt.s32 	%p17, %r59, 15;
	mov.b32 	%f141, %r80;
	add.f32 	%f54, %f140, %f141;
	selp.f32 	%f420, %f140, %f54, %p17;
	setp.ne.s32 	%p18, %r59, 0;
	@%p18 bra 	$L__BB1_70;
	shr.u32 	%r85, %r38, 3;
	and.b32  	%r86, %r85, 124;
	mov.u32 	%r87, _ZZN3cub18CUB_300001_SM_10006detail6reduce28DeviceReduceSingleTileKernelINS2_10policy_hubIfy12SumHalfFloatE10Policy1000EP6__halfPfyS5_ffN4cuda3std3__410__identityEEEvT0_T1_T2_T3_T4_T6_E12temp_storage;
	add.s32 	%r88, %r87, %r86;
	st.shared.f32 	[%r88+8], %f54;
$L__BB1_70:
	bar.sync 	0;
	setp.ne.s32 	%p19, %r38, 0;
	@%p19 bra 	$L__BB1_72;
	ld.shared.f32 	%f142, [_ZZN3cub18CUB_300001_SM_10006detail6reduce28DeviceReduceSingleTileKernelINS2_10policy_hubIfy12SumHalfFloatE10Policy1000EP6__halfPfyS5_ffN4cuda3std3__410__identityEEEvT0_T1_T2_T3_T4_T6_E12temp_storage+12];
	add.f32 	%f143, %f420, %f142;
	ld.shared.f32 	%f144, [_ZZN3cub18CUB_300001_SM_10006detail6reduce28DeviceReduceSingleTileKernelINS2_10policy_hubIfy12SumHalfFloatE10Policy1000EP6__halfPfyS5_ffN4cuda3std3__410__identityEEEvT0_T1_T2_T3_T4_T6_E12temp_storage+16];
	add.f32 	%f145, %f143, %f144;
	ld.shared.f32 	%f146, [_ZZN3cub18CUB_300001_SM_10006detail6reduce28DeviceReduceSingleTileKernelINS2_10policy_hubIfy12SumHalfFloatE10Policy1000EP6__halfPfyS5_ffN4cuda3std3__410__identityEEEvT0_T1_T2_T3_T4_T6_E12temp_storage+20];
	add.f32 	%f147, %f145, %f146;
	ld.shared.f32 	%f148, [_ZZN3cub18CUB_300001_SM_10006detail6reduce28DeviceReduceSingleTileKernelINS2_10policy_hubIfy12SumHalfFloatE10Policy1000EP6__halfPfyS5_ffN4cuda3std3__410__identityEEEvT0_T1_T2_T3_T4_T6_E12temp_storage+24];
	add.f32 	%f149, %f147, %f148;
	ld.shared.f32 	%f150, [_ZZN3cub18CUB_300001_SM_10006detail6reduce28DeviceReduceSingleTileKernelINS2_10policy_hubIfy12SumHalfFloatE10Policy1000EP6__halfPfyS5_ffN4cuda3std3__410__identityEEEvT0_T1_T2_T3_T4_T6_E12temp_storage+28];
	add.f32 	%f151, %f149, %f150;
	ld.shared.f32 	%f152, [_ZZN3cub18CUB_300001_SM_10006detail6reduce28DeviceReduceSingleTileKernelINS2_10policy_hubIfy12SumHalfFloatE10Policy1000EP6__halfPfyS5_ffN4cuda3std3__410__identityEEEvT0_T1_T2_T3_T4_T6_E12temp_storage+32];
	add.f32 	%f153, %f151, %f152;
	ld.shared.f32 	%f154, [_ZZN3cub18CUB_300001_SM_10006detail6reduce28DeviceReduceSingleTileKernelINS2_10policy_hubIfy12SumHalfFloatE10Policy1000EP6__halfPfyS5_ffN4cuda3std3__410__identityEEEvT0_T1_T2_T3_T4_T6_E12temp_storage+36];
	add.f32 	%f420, %f153, %f154;
$L__BB1_72:
	mov.u32 	%r276, %tid.x;
	setp.ne.s32 	%p95, %r276, 0;
	@%p95 bra 	$L__BB1_74;
	add.f32 	%f393, %f58, %f420;
	st.global.f32 	[%rd1], %f393;
$L__BB1_74:
	ret;

}
	// .globl	_ZN3cub18CUB_300001_SM_10006detail6reduce18DeviceReduceKernelINS2_10policy_hubIfy12SumHalfFloatE10Policy1000EP6__halfyS5_fN4cuda3std3__410__identityEEEvT0_PT3_T1_NS0_13GridEvenShareISH_EET2_T4_
.visible .entry _ZN3cub18CUB_300001_SM_10006detail6reduce18DeviceReduceKernelINS2_10policy_hubIfy12SumHalfFloatE10Policy1000EP6__halfyS5_fN4cuda3std3__410__identityEEEvT0_PT3_T1_NS0_13GridEvenShareISH_EET2_T4_(
	.param .u64 .ptr .align 1 _ZN3cub18CUB_300001_SM_10006detail6reduce18DeviceReduceKernelINS2_10policy_hubIfy12SumHalfFloatE10Policy1000EP6__halfyS5_fN4cuda3std3__410__identityEEEvT0_PT3_T1_NS0_13GridEvenShareISH_EET2_T4__param_0,
	.param .u64 .ptr .align 1 _ZN3cub18CUB_300001_SM_10006detail6reduce18DeviceReduceKernelINS2_10policy_hubIfy12SumHalfFloatE10Policy1000EP6__halfyS5_fN4cuda3std3__410__identityEEEvT0_PT3_T1_NS0_13GridEvenShareISH_EET2_T4__param_1,
	.param .u64 _ZN3cub18CUB_300001_SM_10006detail6reduce18DeviceReduceKernelINS2_10policy_hubIfy12SumHalfFloatE10Policy1000EP6__halfyS5_fN4cuda3std3__410__identityEEEvT0_PT3_T1_NS0_13GridEvenShareISH_EET2_T4__param_2,
	.param .align 8 .b8 _ZN3cub18CUB_300001_SM_10006detail6reduce18DeviceReduceKernelINS2_10policy_hubIfy12SumHalfFloatE10Policy1000EP6__halfyS5_fN4cuda3std3__410__identityEEEvT0_PT3_T1_NS0_13GridEvenShareISH_EET2_T4__param_3[72],
	.param .align 1 .b8 _ZN3cub18CUB_300001_SM_10006detail6reduce18DeviceReduceKernelINS2_10policy_hubIfy12SumHalfFloatE10Policy1000EP6__halfyS5_fN4cuda3std3__410__identityEEEvT0_PT3_T1_NS0_13GridEvenShareISH_EET2_T4__param_4[1],
	.param .align 1 .b8 _ZN3cub18CUB_300001_SM_10006detail6reduce18DeviceReduceKernelINS2_10policy_hubIfy12SumHalfFloatE10Policy1000EP6__halfyS5_fN4cuda3std3__410__identityEEEvT0_PT3_T1_NS0_13GridEvenShareISH_EET2_T4__param_5[1]
)
.maxntid 256
{
	.reg .pred 	%p<95>;
	.reg .b16 	%rs<173>;
	.reg .b32 	%r<334>;
	.reg .b32 	%f<415>;
	.reg .b64 	%rd<182>;
	// demoted variable
	.shared .align 4 .b8 _ZZN3cub18CUB_300001_SM_10006detail6reduce18DeviceReduceKernelINS2_10policy_hubIfy12SumHalfFloatE10Policy1000EP6__halfyS5_fN4cuda3std3__410__identityEEEvT0_PT3_T1_NS0_13GridEvenShareISH_EET2_T4_E12temp_storage[44];
	ld.param.u64 	%rd1, [_ZN3cub18CUB_300001_SM_10006detail6reduce18DeviceReduceKernelINS2_10policy_hubIfy12SumHalfFloatE10Policy1000EP6__halfyS5_fN4cuda3std3__410__identityEEEvT0_PT3_T1_NS0_13GridEvenShareISH_EET2_T4__param_3+32];
	ld.param.u64 	%rd39, [_ZN3cub18CUB_300001_SM_10006detail6reduce18DeviceReduceKernelINS2_10policy_hubIfy12SumHalfFloatE10Policy1000EP6__halfyS5_fN4cuda3std3__410__identityEEEvT0_PT3_T1_NS0_13GridEvenShareISH_EET2_T4__param_0];
	ld.param.u32 	%r1, [_ZN3cub18CUB_300001_SM_10006detail6reduce18DeviceReduceKernelINS2_10policy_hubIfy12SumHalfFloatE10Policy1000EP6__halfyS5_fN4cuda3std3__410__identityEEEvT0_PT3_T1_NS0_13GridEvenShareISH_EET2_T4__param_3+40];
	mov.u32 	%r2, %ctaid.x;
	shl.b32 	%r59, %r1, 12;
	cvt.s64.s32 	%rd2, %r59;
	shl.b32 	%r60, %r2, 12;
	cvt.u64.u32 	%rd3, %r60;
	and.b64  	%rd41, %rd39, 7;
	setp.ne.s64 	%p1, %rd41, 0;
	@%p1 bra 	$L__BB2_35;
	sub.s64 	%rd4, %rd1, %rd3;
	setp.gt.u64 	%p48, %rd4, 4095;
	@%p48 bra 	$L__BB2_19;
	cvt.u32.u64 	%r235, %rd3;
	cvt.u32.u64 	%r3, %rd1;
	sub.s32 	%r4, %r3, %r235;
	mov.u32 	%r5, %tid.x;
	setp.ge.s32 	%p65, %r5, %r4;
	mov.f32 	%f395, 0f00000000;
	mov.u32 	%r317, %r5;
	@%p65 bra 	$L__BB2_4;
	add.s32 	%r237, %r235, %r5;
	mul.wide.u32 	%rd154, %r237, 2;
	add.s64 	%rd153, %rd39, %rd154;
	// begin inline asm
	ld.global.nc.u16 %rs161, [%rd153];
	// end inline asm
	// begin inline asm
	{  cvt.f32.f16 %f395, %rs161;}

	// end inline asm
	add.s32 	%r317, %r5, 256;
$L__BB2_4:
	setp.ge.s32 	%p66, %r317, %r4;
	@%p66 bra 	$L__BB2_10;
	not.b32 	%r238, %r317;
	add.s32 	%r8, %r238, %r3;
	and.b32  	%r239, %r8, 768;
	setp.eq.s32 	%p67, %r239, 768;
	@%p67 bra 	$L__BB2_8;
	cvt.u64.u32 	%rd155, %r317;
	add.s64 	%rd156, %rd155, %rd3;
	shl.b64 	%rd157, %rd156, 1;
	add.s64 	%rd170, %rd39, %rd157;
	shr.u32 	%r240, %r8, 8;
	add.s32 	%r241, %r240, 1;
	and.b32  	%r242, %r241, 3;
	neg.s32 	%r315, %r242;
$L__BB2_7:
	.pragma "nounroll";
	// begin inline asm
	ld.global.nc.u16 %rs163, [%rd170];
	// end inline asm
	// begin inline asm
	{  cvt.f32.f16 %f322, %rs163;}

	// end inline asm
	add.f32 	%f395, %f395, %f322;
	add.s32 	%r317, %r317, 256;
	add.s64 	%rd170, %rd170, 512;
	add.s32 	%r315, %r315, 1;
	setp.ne.s32 	%p68, %r315, 0;
	@%p68 bra 	$L__BB2_7;
$L__BB2_8:
	sub.s32 	%r244, %r8, %r235;
	setp.lt.u32 	%p69, %r244, 768;
	@%p69 bra 	$L__BB2_10;
$L__BB2_9:
	cvt.s64.s32 	%rd163, %r317;
	add.s64 	%rd164, %rd3, %rd163;
	shl.b64 	%rd165, %rd164, 1;
	add.s64 	%rd159, %rd39, %rd165;
	// begin inline asm
	ld.global.nc.u16 %rs165, [%rd159];
	// end inline asm
	// begin inline asm
	{  cvt.f32.f16 %f323, %rs165;}

	// end inline asm
	add.f32 	%f327, %f395, %f323;
	add.s64 	%rd160, %rd159, 512;
	// begin inline asm
	ld.global.nc.u16 %rs167, [%rd160];
	// end inline asm
	// begin inline asm
	{  cvt.f32.f16 %f324, %rs167;}

	// end inline asm
	add.f32 	%f328, %f327, %f324;
	add.s64 	%rd161, %rd159, 1024;
	// begin inline asm
	ld.global.nc.u16 %rs169, [%rd161];
	// end inline asm
	// begin inline asm
	{  cvt.f32.f16 %f325, %rs169;}

	// end inline asm
	add.f32 	%f329, %f328, %f325;
	add.s64 	%rd162, %rd159, 1536;
	// begin inline asm
	ld.global.nc.u16 %rs171, [%rd162];
	// end inline asm
	// begin inline asm
	{  cvt.f32.f16 %f326, %rs171;}

	// end inline asm
	add.f32 	%f395, %f329, %f326;
	add.s32 	%r317, %r317, 1024;
	setp.lt.s32 	%p70, %r317, %r4;
	@%p70 bra 	$L__BB2_9;
$L__BB2_10:
	setp.lt.s32 	%p71, %r4, 256;
	@%p71 bra 	$L__BB2_15;
	// begin inline asm
	mov.u32 %r283, %laneid;
	// end inline asm
	mov.b32 	%r285, %f395;
	mov.b32 	%r286, 1;
	mov.b32 	%r307, 31;
	mov.b32 	%r308, -1;
	// begin inline asm
	shfl.sync.down.b32 %r284, %r285, %r286, %r307, %r308;
	// end inline asm
	setp.gt.s32 	%p87, %r283, 30;
	mov.b32 	%f364, %r284;
	add.f32 	%f365, %f395, %f364;
	selp.f32 	%f366, %f395, %f365, %p87;
	mov.b32 	%r290, %f366;
	mov.b32 	%r291, 2;
	// begin inline asm
	shfl.sync.down.b32 %r289, %r290, %r291, %r307, %r308;
	// end inline asm
	setp.gt.s32 	%p88, %r283, 29;
	mov.b32 	%f367, %r289;
	add.f32 	%f368, %f366, %f367;
	selp.f32 	%f369, %f366, %f368, %p88;
	mov.b32 	%r295, %f369;
	mov.b32 	%r296, 4;
	// begin inline asm
	shfl.sync.down.b32 %r294, %r295, %r296, %r307, %r308;
	// end inline asm
	setp.gt.s32 	%p89, %r283, 27;
	mov.b32 	%f370, %r294;
	add.f32 	%f371, %f369, %f370;
	selp.f32 	%f372, %f369, %f371, %p89;
	mov.b32 	%r300, %f372;
	mov.b32 	%r301, 8;
	// begin inline asm
	shfl.sync.down.b32 %r299, %r300, %r301, %r307, %r308;
	// end inline asm
	setp.gt.s32 	%p90, %r283, 23;
	mov.b32 	%f373, %r299;
	add.f32 	%f374, %f372, %f373;
	selp.f32 	%f375, %f372, %f374, %p90;
	mov.b32 	%r305, %f375;
	mov.b32 	%r306, 16;
	// begin inline asm
	shfl.sync.down.b32 %r304, %r305, %r306, %r307, %r308;
	// end inline asm
	setp.gt.s32 	%p91, %r283, 15;
	mov.b32 	%f376, %r304;
	add.f32 	%f10, %f375, %f376;
	selp.f32 	%f414, %f375, %f10, %p91;
	setp.ne.s32 	%p92, %r283, 0;
	@%p92 bra 	$L__BB2_13;
	shr.u32 	%r309, %r5, 3;
	and.b32  	%r310, %r309, 124;
	mov.u32 	%r311, _ZZN3cub18CUB_300001_SM_10006detail6reduce18DeviceReduceKernelINS2_10policy_hubIfy12SumHalfFloatE10Policy1000EP6__halfyS5_fN4cuda3std3__410__identityEEEvT0_PT3_T1_NS0_13GridEvenShareISH_EET2_T4_E12temp_storage;
	add.s32 	%r312, %r311, %r310;
	st.shared.f32 	[%r312+8], %f10;
$L__BB2_13:
	bar.sync 	0;
	setp.ne.s32 	%p93, %r5, 0;
	@%p93 bra 	$L__BB2_69;
	ld.shared.f32 	%f377, [_ZZN3cub18CUB_300001_SM_10006detail6reduce18DeviceReduceKernelINS2_10policy_hubIfy12SumHalfFloatE10Policy1000EP6__halfyS5_fN4cuda3std3__410__identityEEEvT0_PT3_T1_NS0_13GridEvenShareISH_EET2_T4_E12temp_storage+12];
	add.f32 	%f378, %f414, %f377;
	ld.shared.f32 	%f379, [_ZZN3cub18CUB_300001_SM_10006detail6reduce18DeviceReduceKernelINS2_10policy_hubIfy12SumHalfFloatE10Policy1000EP6__halfyS5_fN4cuda3std3__410__identityEEEvT0_PT3_T1_NS0_13GridEvenShareISH_EET2_T4_E12temp_storage+16];
	add.f32 	%f380, %f378, %f379;
	ld.shared.f32 	%f381, [_ZZN3cub18CUB_300001_SM_10006detail6reduce18DeviceReduceKernelINS2_10policy_hubIfy12SumHalfFloatE10Policy1000EP6__halfyS5_fN4cuda3std3__410__identityEEEvT0_PT3_T1_NS0_13GridEvenShareISH_EET2_T4_E12temp_storage+20];
	add.f32 	%f382, %f380, %f381;
	ld.shared.f32 	%f383, [_ZZN3cub18CUB_300001_SM_10006detail6reduce18DeviceReduceKernelINS2_10policy_hubIfy12SumHalfFloatE10Policy1000EP6__halfyS5_fN4cuda3std3__410__identityEEEvT0_PT3_T1_NS0_13GridEvenShareISH_EET2_T4_E12temp_storage+24];
	add.f32 	%f384, %f382, %f383;
	ld.shared.f32 	%f385, [_ZZN3cub18CUB_300001_SM_10006detail6reduce18DeviceReduceKernelINS2_10policy_hubIfy12SumHalfFloatE10Policy1000EP6__halfyS5_fN4cuda3std3__410__identityEEEvT0_PT3_T1_NS0_13GridEvenShareISH_EET2_T4_E12temp_storage+28];
	add.f32 	%f386, %f384, %f385;
	ld.shared.f32 	%f387, [_ZZN3cub18CUB_300001_SM_10006detail6reduce18DeviceReduceKernelINS2_10policy_hubIfy12SumHalfFloatE10Policy1000EP6__halfyS5_fN4cuda3std3__410__identityEEEvT0_PT3_T1_NS0_13GridEvenShareISH_EET2_T4_E12temp_storage+32];
	add.f32 	%f388, %f386, %f387;
	ld.shared.f32 	%f389, [_ZZN3cub18CUB_300001_SM_10006detail6reduce18DeviceReduceKernelINS2_10policy_hubIfy12SumHalfFloatE10Policy1000EP6__halfyS5_fN4cuda3std3__410__identityEEEvT0_PT3_T1_NS0_13GridEvenShareISH_EET2_T4_E12temp_storage+36];
	add.f32 	%f414, %f388, %f389;
	bra.uni 	$L__BB2_69;
$L__BB2_15:
	// begin inline asm
	mov.u32 %r245, %laneid;
	// end inline asm
	and.b32  	%r271, %r5, 992;
	add.s32 	%r272, %r271, 32;
	setp.gt.s32 	%p72, %r272, %r4;
	not.b32 	%r273, %r271;
	add.s32 	%r274, %r4, %r273;
	selp.b32 	%r269, %r274, 31, %p72;
	mov.b32 	%r247, %f395;
	mov.b32 	%r248, 1;
	mov.b32 	%r270, -1;
	// begin inline asm
	shfl.sync.down.b32 %r246, %r247, %r248, %r269, %r270;
	// end inline asm
	setp.lt.s32 	%p73, %r245, %r269;
	mov.b32 	%f330, %r246;
	add.f32 	%f331, %f395, %f330;
	selp.f32 	%f332, %f331, %f395, %p73;
	mov.b32 	%r252, %f332;
	mov.b32 	%r253, 2;
	// begin inline asm
	shfl.sync.down.b32 %r251, %r252, %r253, %r269, %r270;
	// end inline asm
	add.s32 	%r275, %r245, 2;
	setp.gt.s32 	%p74, %r275, %r269;
	mov.b32 	%f333, %r251;
	add.f32 	%f334, %f332, %f333;
	selp.f32 	%f335, %f332, %f334, %p74;
	mov.b32 	%r257, %f335;
	mov.b32 	%r258, 4;
	// begin inline asm
	shfl.sync.down.b32 %r256, %r257, %r258, %r269, %r270;
	// end inline asm
	add.s32 	%r276, %r245, 4;
	setp.gt.s32 	%p75, %r276, %r269;
	mov.b32 	%f336, %r256;
	add.f32 	%f337, %f335, %f336;
	selp.f32 	%f338, %f335, %f337, %p75;
	mov.b32 	%r262, %f338;
	mov.b32 	%r263, 8;
	// begin inline asm
	shfl.sync.down.b32 %r261, %r262, %r263, %r269, %r270;
	// end inline asm
	add.s32 	%r277, %r245, 8;
	setp.gt.s32 	%p76, %r277, %r269;
	mov.b32 	%f339, %r261;
	add.f32 	%f340, %f338, %f339;
	selp.f32 	%f341, %f338, %f340, %p76;
	mov.b32 	%r267, %f341;
	mov.b32 	%r268, 16;
	// begin inline asm
	shfl.sync.down.b32 %r266, %r267, %r268, %r269, %r270;
	// end inline asm
	add.s32 	%r278, %r245, 16;
	setp.gt.s32 	%p77, %r278, %r269;
	mov.b32 	%f342, %r266;
	add.f32 	%f343, %f341, %f342;
	selp.f32 	%f414, %f341, %f343, %p77;
	setp.ne.s32 	%p78, %r245, 0;
	@%p78 bra 	$L__BB2_17;
	shr.u32 	%r279, %r5, 3;
	and.b32  	%r280, %r279, 124;
	mov.u32 	%r281, _ZZN3cub18CUB_300001_SM_10006detail6reduce18DeviceReduceKernelINS2_10policy_hubIfy12SumHalfFloatE10Policy1000EP6__halfyS5_fN4cuda3std3__410__identityEEEvT0_PT3_T1_NS0_13GridEvenShareISH_EET2_T4_E12temp_storage;
	add.s32 	%r282, %r281, %r280;
	st.shared.f32 	[%r282+8], %f414;
$L__BB2_17:
	bar.sync 	0;
	setp.ne.s32 	%p79, %r5, 0;
	@%p79 bra 	$L__BB2_69;
	setp.gt.s32 	%p80, %r4, 32;
	ld.shared.f32 	%f344, [_ZZN3cub18CUB_300001_SM_10006detail6reduce18DeviceReduceKernelINS2_10policy_hubIfy12SumHalfFloatE10Policy1000EP6__halfyS5_fN4cuda3std3__410__identityEEEvT0_PT3_T1_NS0_13GridEvenShareISH_EET2_T4_E12temp_storage+12];
	add.f32 	%f345, %f414, %f344;
	selp.f32 	%f346, %f345, %f414, %p80;
	setp.gt.s32 	%p81, %r4, 64;
	ld.shared.f32 	%f347, [_ZZN3cub18CUB_300001_SM_10006detail6reduce18DeviceReduceKernelINS2_10policy_hubIfy12SumHalfFloatE10Policy1000EP6__halfyS5_fN4cuda3std3__410__identityEEEvT0_PT3_T1_NS0_13GridEvenShareISH_EET2_T4_E12temp_storage+16];
	add.f32 	%f348, %f347, %f346;
	selp.f32 	%f349, %f348, %f346, %p81;
	setp.gt.s32 	%p82, %r4, 96;
	ld.shared.f32 	%f350, [_ZZN3cub18CUB_300001_SM_10006detail6reduce18DeviceReduceKernelINS2_10policy_hubIfy12SumHalfFloatE10Policy1000EP6__halfyS5_fN4cuda3std3__410__identityEEEvT0_PT3_T1_NS0_13GridEvenShareISH_EET2_T4_E12temp_storage+20];
	add.f32 	%f351, %f350, %f349;
	selp.f32 	%f352, %f351, %f349, %p82;
	setp.gt.s32 	%p83, %r4, 128;
	ld.shared.f32 	%f353, [_ZZN3cub18CUB_300001_SM_10006detail6reduce18DeviceReduceKernelINS2_10policy_hubIfy12SumHalfFloatE10Policy1000EP6__halfyS5_fN4cuda3std3__410__identityEEEvT0_PT3_T1_NS0_13GridEvenShareISH_EET2_T4_E12temp_storage+24];
	add.f32 	%f354, %f353, %f352;
	selp.f32 	%f355, %f354, %f352, %p83;
	setp.gt.s32 	%p84, %r4, 160;
	ld.shared.f32 	%f356, [_ZZN3cub18CUB_300001_SM_10006detail6reduce18DeviceReduceKernelINS2_10policy_hubIfy12SumHalfFloatE10Policy1000EP6__halfyS5_fN4cuda3std3__410__identityEEEvT0_PT3_T1_NS0_13GridEvenShareISH_EET2_T4_E12temp_storage+28];
	add.f32 	%f357, %f356, %f355;
	selp.f32 	%f358, %f357, %f355, %p84;
	setp.gt.s32 	%p85, %r4, 192;
	ld.shared.f32 	%f359, [_ZZN3cub18CUB_300001_SM_10006detail6reduce18DeviceReduceKernelINS2_10policy_hubIfy12SumHalfFloatE10Policy1000EP6__halfyS5_fN4cuda3std3__410__identityEEEvT0_PT3_T1_NS0_13GridEvenShareISH_EET2_T4_E12temp_storage+32];
	add.f32 	%f360, %f359, %f358;
	selp.f32 	%f361, %f360, %f358, %p85;
	setp.gt.s32 	%p86, %r4, 224;
	ld.shared.f32 	%f362, [_ZZN3cub18CUB_300001_SM_10006detail6reduce18DeviceReduceKernelINS2_10policy_hubIfy12SumHalfFloatE10Policy1000EP6__halfyS5_fN4cuda3std3__410__identityEEEvT0_PT3_T1_NS0_13GridEvenShareISH_EET2_T4_E12temp_storage+36];
	add.f32 	%f363, %f362, %f361;
	selp.f32 	%f414, %f363, %f361, %p86;
	bra.uni 	$L__BB2_69;
$L__BB2_19:
	cvt.u32.u64 	%r186, %rd3;
	mov.u32 	%r17, %tid.x;
	shl.b32 	%r187, %r17, 2;
	add.s32 	%r188, %r186, %r187;
	mul.wide.u32 	%rd119, %r188, 2;
	add.s64 	%rd103, %rd39, %rd119;
	// begin inline asm
	ld.global.nc.u16 %rs87, [%rd103];
	// end inline asm
	add.s64 	%rd104, %rd103, 2;
	// begin inline asm
	ld.global.nc.u16 %rs88, [%rd104];
	// end inline asm
	add.s64 	%rd105, %rd103, 4;
	// begin inline asm
	ld.global.nc.u16 %rs89, [%rd105];
	// end inline asm
	add.s64 	%rd106, %rd103, 6;
	// begin inline asm
	ld.global.nc.u16 %rs90, [%rd106];
	// end inline asm
	add.s64 	%rd107, %rd103, 2048;
	// begin inline asm
	ld.global.nc.u16 %rs91, [%rd107];
	// end inline asm
	add.s64 	%rd108, %rd103, 2050;
	// begin inline asm
	ld.global.nc.u16 %rs92, [%rd108];
	// end inline asm
	add.s64 	%rd109, %rd103, 2052;
	// begin inline asm
	ld.global.nc.u16 %rs93, [%rd109];
	// end inline asm
	add.s64 	%rd110, %rd103, 2054;
	// begin inline asm
	ld.global.nc.u16 %rs94, [%rd110];
	// end inline asm
	add.s64 	%rd111, %rd103, 4096;
	// begin inline asm
	ld.global.nc.u16 %rs95, [%rd111];
	// end inline asm
	add.s64 	%rd112, %rd103, 4098;
	// begin inline asm
	ld.global.nc.u16 %rs96, [%rd112];
	// end inline asm
	add.s64 	%rd113, %rd103, 4100;
	// begin inline asm
	ld.global.nc.u16 %rs97, [%rd113];
	// end inline asm
	add.s64 	%rd114, %rd103, 4102;
	// begin inline asm
	ld.global.nc.u16 %rs98, [%rd114];
	// end inline asm
	add.s64 	%rd115, %rd103, 6144;
	// begin inline asm
	ld.global.nc.u16 %rs99, [%rd115];
	// end inline asm
	add.s64 	%rd116, %rd103, 6146;
	// begin inline asm
	ld.global.nc.u16 %rs100, [%rd116];
	// end inline asm
	add.s64 	%rd117, %rd103, 6148;
	// begin inline asm
	ld.global.nc.u16 %rs101, [%rd117];
	// end inline asm
	add.s64 	%rd118, %rd103, 6150;
	// begin inline asm
	ld.global.nc.u16 %rs102, [%rd118];
	// end inline asm
	// begin inline asm
	{  cvt.f32.f16 %f223, %rs87;}

	// end inline asm
	// begin inline asm
	{  cvt.f32.f16 %f224, %rs88;}

	// end inline asm
	// begin inline asm
	{  cvt.f32.f16 %f225, %rs89;}

	// end inline asm
	// begin inline asm
	{  cvt.f32.f16 %f226, %rs90;}

	// end inline asm
	// begin inline asm
	{  cvt.f32.f16 %f227, %rs91;}

	// end inline asm
	// begin inline asm
	{  cvt.f32.f16 %f228, %rs92;}

	// end inline asm
	// begin inline asm
	{  cvt.f32.f16 %f229, %rs93;}

	// end inline asm
	// begin inline asm
	{  cvt.f32.f16 %f230, %rs94;}

	// end inline asm
	// begin inline asm
	{  cvt.f32.f16 %f231, %rs95;}

	// end inline asm
	// begin inline asm
	{  cvt.f32.f16 %f232, %rs96;}

	// end inline asm
	// begin inline asm
	{  cvt.f32.f16 %f233, %rs97;}

	// end inline asm
	// begin inline asm
	{  cvt.f32.f16 %f234, %rs98;}

	// end inline asm
	// begin inline asm
	{  cvt.f32.f16 %f235, %rs99;}

	// end inline asm
	// begin inline asm
	{  cvt.f32.f16 %f236, %rs100;}

	// end inline asm
	// begin inline asm
	{  cvt.f32.f16 %f237, %rs101;}

	// end inline asm
	// begin inline asm
	{  cvt.f32.f16 %f238, %rs102;}

	// end inline asm
	add.f32 	%f239, %f223, %f224;
	add.f32 	%f240, %f239, %f225;
	add.f32 	%f241, %f240, %f226;
	add.f32 	%f242, %f241, %f227;
	add.f32 	%f243, %f242, %f228;
	add.f32 	%f244, %f243, %f229;
	add.f32 	%f245, %f244, %f230;
	add.f32 	%f246, %f245, %f231;
	add.f32 	%f247, %f246, %f232;
	add.f32 	%f248, %f247, %f233;
	add.f32 	%f249, %f248, %f234;
	add.f32 	%f250, %f249, %f235;
	add.f32 	%f251, %f250, %f236;
	add.f32 	%f252, %f251, %f237;
	add.f32 	%f401, %f252, %f238;
	setp.lt.u64 	%p49, %rd4, %rd2;
	@%p49 bra 	$L__BB2_31;
	add.s64 	%rd172, %rd2, %rd3;
	cvt.u64.u32 	%rd120, %r17;
	add.s64 	%rd121, %rd172, %rd120;
	shl.b64 	%rd122, %rd121, 1;
	add.s64 	%rd171, %rd39, %rd122;
	mov.b32 	%r319, 0;
$L__BB2_21:
	add.s64 	%rd3, %rd3, %rd2;
	add.s64 	%rd123, %rd1, -4096;
	setp.gt.u64 	%p50, %rd3, %rd123;
	@%p50 bra 	$L__BB2_23;
	cvt.u64.u32 	%rd140, %r187;
	add.s64 	%rd141, %rd3, %rd140;
	shl.b64 	%rd142, %rd141, 1;
	add.s64 	%rd124, %rd39, %rd142;
	// begin inline asm
	ld.global.nc.u16 %rs119, [%rd124];
	// end inline asm
	add.s64 	%rd125, %rd124, 2;
	// begin inline asm
	ld.global.nc.u16 %rs120, [%rd125];
	// end inline asm
	add.s64 	%rd126, %rd124, 4;
	// begin inline asm
	ld.global.nc.u16 %rs121, [%rd126];
	// end inline asm
	add.s64 	%rd127, %rd124, 6;
	// begin inline asm
	ld.global.nc.u16 %rs122, [%rd127];
	// end inline asm
	add.s64 	%rd128, %rd124, 2048;
	// begin inline asm
	ld.global.nc.u16 %rs123, [%rd128];
	// end inline asm
	add.s64 	%rd129, %rd124, 2050;
	// begin inline asm
	ld.global.nc.u16 %rs124, [%rd129];
	// end inline asm
	add.s64 	%rd130, %rd124, 2052;
	// begin inline asm
	ld.global.nc.u16 %rs125, [%rd130];
	// end inline asm
	add.s64 	%rd131, %rd124, 2054;
	// begin inline asm
	ld.global.nc.u16 %rs126, [%rd131];
	// end inline asm
	add.s64 	%rd132, %rd124, 4096;
	// begin inline asm
	ld.global.nc.u16 %rs127, [%rd132];
	// end inline asm
	add.s64 	%rd133, %rd124, 4098;
	// begin inline asm
	ld.global.nc.u16 %rs128, [%rd133];
	// end inline asm
	add.s64 	%rd134, %rd124, 4100;
	// begin inline asm
	ld.global.nc.u16 %rs129, [%rd134];
	// end inline asm
	add.s64 	%rd135, %rd124, 4102;
	// begin inline asm
	ld.global.nc.u16 %rs130, [%rd135];
	// end inline asm
	add.s64 	%rd136, %rd124, 6144;
	// begin inline asm
	ld.global.nc.u16 %rs131, [%rd136];
	// end inline asm
	add.s64 	%rd137, %rd124, 6146;
	// begin inline asm
	ld.global.nc.u16 %rs132, [%rd137];
	// end inline asm
	add.s64 	%rd138, %rd124, 6148;
	// begin inline asm
	ld.global.nc.u16 %rs133, [%rd138];
	// end inline asm
	add.s64 	%rd139, %rd124, 6150;
	// begin inline asm
	ld.global.nc.u16 %rs134, [%rd139];
	// end inline asm
	// begin inline asm
	{  cvt.f32.f16 %f253, %rs119;}

	// end inline asm
	// begin inline asm
	{  cvt.f32.f16 %f254, %rs120;}

	// end inline asm
	// begin inline asm
	{  cvt.f32.f16 %f255, %rs121;}

	// end inline asm
	// begin inline asm
	{  cvt.f32.f16 %f256, %rs122;}

	// end inline asm
	// begin inline asm
	{  cvt.f32.f16 %f257, %rs123;}

	// end inline asm
	// begin inline asm
	{  cvt.f32.f16 %f258, %rs124;}

	// end inline asm
	// begin inline asm
	{  cvt.f32.f16 %f259, %rs125;}

	// end inline asm
	// begin inline asm
	{  cvt.f32.f16 %f260, %rs126;}

	// end inline asm
	// begin inline asm
	{  cvt.f32.f16 %f261, %rs127;}

	// end inline asm
	// begin inline asm
	{  cvt.f32.f16 %f262, %rs128;}

	// end inline asm
	// begin inline asm
	{  cvt.f32.f16 %f263, %rs129;}

	// end inline asm
	// begin inline asm
	{  cvt.f32.f16 %f264, %rs130;}

	// end inline asm
	// begin inline asm
	{  cvt.f32.f16 %f265, %rs131;}

	// end inline asm
	// begin inline asm
	{  cvt.f32.f16 %f266, %rs132;}

	// end inline asm
	// begin inline asm
	{  cvt.f32.f16 %f267, %rs133;}

	// end inline asm
	// begin inline asm
	{  cvt.f32.f16 %f268, %rs134;}

	// end inline asm
	add.f32 	%f269, %f401, %f253;
	add.f32 	%f270, %f269, %f254;
	add.f32 	%f271, %f270, %f255;
	add.f32 	%f272, %f271, %f256;
	add.f32 	%f273, %f272, %f257;
	add.f32 	%f274, %f273, %f258;
	add.f32 	%f275, %f274, %f259;
	add.f32 	%f276, %f275, %f260;
	add.f32 	%f277, %f276, %f261;
	add.f32 	%f278, %f277, %f262;
	add.f32 	%f279, %f278, %f263;
	add.f32 	%f280, %f279, %f264;
	add.f32 	%f281, %f280, %f265;
	add.f32 	%f282, %f281, %f266;
	add.f32 	%f283, %f282, %f267;
	add.f32 	%f401, %f283, %f268;
	sub.s64 	%rd143, %rd1, %rd3;
	setp.lt.u64 	%p51, %rd143, %rd2;
	add.s32 	%r319, %r319, 1;
	add.s64 	%rd172, %rd172, %rd2;
	shl.b64 	%rd144, %rd2, 1;
	add.s64 	%rd171, %rd171, %rd144;
	@%p51 bra 	$L__BB2_31;
	bra.uni 	$L__BB2_21;
$L__BB2_23:
	setp.le.u64 	%p52, %rd1, %rd3;
	@%p52 bra 	$L__BB2_31;
	cvt.u32.u64 	%r191, %rd3;
	cvt.u32.u64 	%r192, %rd1;
	sub.s32 	%r20, %r192, %r191;
	setp.ge.s32 	%p53, %r17, %r20;
	@%p53 bra 	$L__BB2_31;
	cvt.u32.u64 	%r194, %rd2;
	not.b32 	%r196, %r17;
	add.s32 	%r197, %r196, %r192;
	add.s32 	%r198, %r194, %r186;
	sub.s32 	%r199, %r197, %r198;
	mul.lo.s32 	%r200, %r1, %r319;
	shl.b32 	%r201, %r200, 12;
	sub.s32 	%r21, %r199, %r201;
	shr.u32 	%r202, %r197, 8;
	add.s32 	%r22, %r202, 1;
	and.b32  	%r203, %r197, 768;
	setp.eq.s32 	%p54, %r203, 768;
	mov.u32 	%r322, %r17;
	@%p54 bra 	$L__BB2_28;
	and.b32  	%r204, %r22, 3;
	neg.s32 	%r320, %r204;
	mov.u32 	%r322, %r17;
$L__BB2_27:
	.pragma "nounroll";
	// begin inline asm
	ld.global.nc.u16 %rs151, [%rd171];
	// end inline asm
	// begin inline asm
	{  cvt.f32.f16 %f285, %rs151;}

	// end inline asm
	add.f32 	%f401, %f401, %f285;
	add.s32 	%r322, %r322, 256;
	add.s64 	%rd171, %rd171, 512;
	add.s32 	%r320, %r320, 1;
	setp.ne.s32 	%p55, %r320, 0;
	@%p55 bra 	$L__BB2_27;
$L__BB2_28:
	setp.lt.u32 	%p56, %r21, 768;
	@%p56 bra 	$L__BB2_31;
	cvt.u64.u32 	%rd146, %r322;
	add.s64 	%rd147, %rd146, %rd172;
	shl.b64 	%rd148, %rd147, 1;
	add.s64 	%rd175, %rd39, %rd148;
$L__BB2_30:
	// begin inline asm
	ld.global.nc.u16 %rs153, [%rd175];
	// end inline asm
	// begin inline asm
	{  cvt.f32.f16 %f286, %rs153;}

	// end inline asm
	add.f32 	%f290, %f401, %f286;
	add.s64 	%rd150, %rd175, 512;
	// begin inline asm
	ld.global.nc.u16 %rs155, [%rd150];
	// end inline asm
	// begin inline asm
	{  cvt.f32.f16 %f287, %rs155;}

	// end inline asm
	add.f32 	%f291, %f290, %f287;
	add.s64 	%rd151, %rd175, 1024;
	// begin inline asm
	ld.global.nc.u16 %rs157, [%rd151];
	// end inline asm
	// begin inline asm
	{  cvt.f32.f16 %f288, %rs157;}

	// end inline asm
	add.f32 	%f292, %f291, %f288;
	add.s64 	%rd152, %rd175, 1536;
	// begin inline asm
	ld.global.nc.u16 %rs159, [%rd152];
	// end inline asm
	// begin inline asm
	{  cvt.f32.f16 %f289, %rs159;}

	// end inline asm
	add.f32 	%f401, %f292, %f289;
	add.s32 	%r322, %r322, 1024;
	add.s64 	%rd175, %rd175, 2048;
	setp.lt.s32 	%p57, %r322, %r20;
	@%p57 bra 	$L__BB2_30;
$L__BB2_31:
	// begin inline asm
	mov.u32 %r205, %laneid;
	// end inline asm
	mov.b32 	%r207, %f401;
	mov.b32 	%r208, 1;
	mov.b32 	%r229, 31;
	mov.b32 	%r230, -1;
	// begin inline asm
	shfl.sync.down.b32 %r206, %r207, %r208, %r229, %r230;
	// end inline asm
	setp.gt.s32 	%p58, %r205, 30;
	mov.b32 	%f293, %r206;
	add.f32 	%f294, %f401, %f293;
	selp.f32 	%f295, %f401, %f294, %p58;
	mov.b32 	%r212, %f295;
	mov.b32 	%r213, 2;
	// begin inline asm
	shfl.sync.down.b32 %r211, %r212, %r213, %r229, %r230;
	// end inline asm
	setp.gt.s32 	%p59, %r205, 29;
	mov.b32 	%f296, %r211;
	add.f32 	%f297, %f295, %f296;
	selp.f32 	%f298, %f295, %f297, %p59;
	mov.b32 	%r217, %f298;
	mov.b32 	%r218, 4;
	// begin inline asm
	shfl.sync.down.b32 %r216, %r217, %r218, %r229, %r230;
	// end inline asm
	setp.gt.s32 	%p60, %r205, 27;
	mov.b32 	%f299, %r216;
	add.f32 	%f300, %f298, %f299;
	selp.f32 	%f301, %f298, %f300, %p60;
	mov.b32 	%r222, %f301;
	mov.b32 	%r223, 8;
	// begin inline asm
	shfl.sync.down.b32 %r221, %r222, %r223, %r229, %r230;
	// end inline asm
	setp.gt.s32 	%p61, %r205, 23;
	mov.b32 	%f302, %r221;
	add.f32 	%f303, %f301, %f302;
	selp.f32 	%f304, %f301, %f303, %p61;
	mov.b32 	%r227, %f304;
	mov.b32 	%r228, 16;
	// begin inline asm
	shfl.sync.down.b32 %r226, %r227, %r228, %r229, %r230;
	// end inline asm
	setp.gt.s32 	%p62, %r205, 15;
	mov.b32 	%f305, %r226;
	add.f32 	%f25, %f304, %f305;
	selp.f32 	%f414, %f304, %f25, %p62;
	setp.ne.s32 	%p63, %r205, 0;
	@%p63 bra 	$L__BB2_33;
	shr.u32 	%r231, %r17, 3;
	and.b32  	%r232, %r231, 124;
	mov.u32 	%r233, _ZZN3cub18CUB_300001_SM_10006detail6reduce18DeviceReduceKernelINS2_10policy_hubIfy12SumHalfFloatE10Policy1000EP6__halfyS5_fN4cuda3std3__410__identityEEEvT0_PT3_T1_NS0_13GridEvenShareISH_EET2_T4_E12temp_storage;
	add.s32 	%r234, %r233, %r232;
	st.shared.f32 	[%r234+8], %f25;
$L__BB2_33:
	bar.sync 	0;
	setp.ne.s32 	%p64, %r17, 0;
	@%p64 bra 	$L__BB2_69;
	ld.shared.f32 	%f306, [_ZZN3cub18CUB_300001_SM_10006detail6reduce18DeviceReduceKernelINS2_10policy_hubIfy12SumHalfFloatE10Policy1000EP6__halfyS5_fN4cuda3std3__410__identityEEEvT0_PT3_T1_NS0_13GridEvenShareISH_EET2_T4_E12temp_storage+12];
	add.f32 	%f307, %f414, %f306;
	ld.shared.f32 	%f308, [_ZZN3cub18CUB_300001_SM_10006detail6reduce18DeviceReduceKernelINS2_10policy_hubIfy12SumHalfFloatE10Policy1000EP6__halfyS5_fN4cuda3std3__410__identityEEEvT0_PT3_T1_NS0_13GridEvenShareISH_EET2_T4_E12temp_storage+16];
	add.f32 	%f309, %f307, %f308;
	ld.shared.f32 	%f310, [_ZZN3cub18CUB_300001_SM_10006detail6reduce18DeviceReduceKernelINS2_10policy_hubIfy12SumHalfFloatE10Policy1000EP6__halfyS5_fN4cuda3std3__410__identityEEEvT0_PT3_T1_NS0_13GridEvenShareISH_EET2_T4_E12temp_storage+20];
	add.f32 	%f311, %f309, %f310;
	ld.shared.f32 	%f312, [_ZZN3cub18CUB_300001_SM_10006detail6reduce18DeviceReduceKernelINS2_10policy_hubIfy12SumHalfFloatE10Policy1000EP6__halfyS5_fN4cuda3std3__410__identityEEEvT0_PT3_T1_NS0_13GridEvenShareISH_EET2_T4_E12temp_storage+24];
	add.f32 	%f313, %f311, %f312;
	ld.shared.f32 	%f314, [_ZZN3cub18CUB_300001_SM_10006detail6reduce18DeviceReduceKernelINS2_10policy_hubIfy12SumHalfFloatE10Policy1000EP6__halfyS5_fN4cuda3std3__410__identityEEEvT0_PT3_T1_NS0_13GridEvenShareISH_EET2_T4_E12temp_storage+28];
	add.f32 	%f315, %f313, %f314;
	ld.shared.f32 	%f316, [_ZZN3cub18CUB_300001_SM_10006detail6reduce18DeviceReduceKernelINS2_10policy_hubIfy12SumHalfFloatE10Policy1000EP6__halfyS5_fN4cuda3std3__410__identityEEEvT0_PT3_T1_NS0_13GridEvenShareISH_EET2_T4_E12temp_storage+32];
	add.f32 	%f317, %f315, %f316;
	ld.shared.f32 	%f318, [_ZZN3cub18CUB_300001_SM_10006detail6reduce18DeviceReduceKernelINS2_10policy_hubIfy12SumHalfFloatE10Policy1000EP6__halfyS5_fN4cuda3std3__410__identityEEEvT0_PT3_T1_NS0_13GridEvenShareISH_EET2_T4_E12temp_storage+36];
	add.f32 	%f414, %f317, %f318;
	bra.uni 	$L__BB2_69;
$L__BB2_35:
	sub.s64 	%rd21, %rd1, %rd3;
	setp.gt.u64 	%p2, %rd21, 4095;
	@%p2 bra 	$L__BB2_53;
	cvt.u32.u64 	%r108, %rd3;
	cvt.u32.u64 	%r31, %rd1;
	sub.s32 	%r32, %r31, %r108;
	mov.u32 	%r33, %tid.x;
	setp.ge.s32 	%p19, %r33, %r32;
	mov.f32 	%f407, 0f00000000;
	mov.u32 	%r327, %r33;
	@%p19 bra 	$L__BB2_38;
	add.s32 	%r110, %r108, %r33;
	mul.wide.u32 	%rd91, %r110, 2;
	add.s64 	%rd90, %rd39, %rd91;
	// begin inline asm
	ld.global.nc.u16 %rs75, [%rd90];
	// end inline asm
	// begin inline asm
	{  cvt.f32.f16 %f407, %rs75;}

	// end inline asm
	add.s32 	%r327, %r33, 256;
$L__BB2_38:
	setp.ge.s32 	%p20, %r327, %r32;
	@%p20 bra 	$L__BB2_44;
	not.b32 	%r111, %r327;
	add.s32 	%r36, %r111, %r31;
	and.b32  	%r112, %r36, 768;
	setp.eq.s32 	%p21, %r112, 768;
	@%p21 bra 	$L__BB2_42;
	cvt.u64.u32 	%rd92, %r327;
	add.s64 	%rd93, %rd92, %rd3;
	shl.b64 	%rd94, %rd93, 1;
	add.s64 	%rd176, %rd39, %rd94;
	shr.u32 	%r113, %r36, 8;
	add.s32 	%r114, %r113, 1;
	and.b32  	%r115, %r114, 3;
	neg.s32 	%r325, %r115;
$L__BB2_41:
	.pragma "nounroll";
	// begin inline asm
	ld.global.nc.u16 %rs77, [%rd176];
	// end inline asm
	// begin inline asm
	{  cvt.f32.f16 %f155, %rs77;}

	// end inline asm
	add.f32 	%f407, %f407, %f155;
	add.s32 	%r327, %r327, 256;
	add.s64 	%rd176, %rd176, 512;
	add.s32 	%r325, %r325, 1;
	setp.ne.s32 	%p22, %r325, 0;
	@%p22 bra 	$L__BB2_41;
$L__BB2_42:
	sub.s32 	%r117, %r36, %r108;
	setp.lt.u32 	%p23, %r117, 768;
	@%p23 bra 	$L__BB2_44;
$L__BB2_43:
	cvt.s64.s32 	%rd100, %r327;
	add.s64 	%rd101, %rd3, %rd100;
	shl.b64 	%rd102, %rd101, 1;
	add.s64 	%rd96, %rd39, %rd102;
	// begin inline asm
	ld.global.nc.u16 %rs79, [%rd96];
	// end inline asm
	// begin inline asm
	{  cvt.f32.f16 %f156, %rs79;}

	// end inline asm
	add.f32 	%f160, %f407, %f156;
	add.s64 	%rd97, %rd96, 512;
	// begin inline asm
	ld.global.nc.u16 %rs81, [%rd97];
	// end inline asm
	// begin inline asm
	{  cvt.f32.f16 %f157, %rs81;}

	// end inline asm
	add.f32 	%f161, %f160, %f157;
	add.s64 	%rd98, %rd96, 1024;
	// begin inline asm
	ld.global.nc.u16 %rs83, [%rd98];
	// end inline asm
	// begin inline asm
	{  cvt.f32.f16 %f158, %rs83;}

	// end inline asm
	add.f32 	%f162, %f161, %f158;
	add.s64 	%rd99, %rd96, 1536;
	// begin inline asm
	ld.global.nc.u16 %rs85, [%rd99];
	// end inline asm
	// begin inline asm
	{  cvt.f32.f16 %f159, %rs85;}

	// end inline asm
	add.f32 	%f407, %f162, %f159;
	add.s32 	%r327, %r327, 1024;
	setp.lt.s32 	%p24, %r327, %r32;
	@%p24 bra 	$L__BB2_43;
$L__BB2_44:
	setp.lt.s32 	%p25, %r32, 256;
	@%p25 bra 	$L__BB2_49;
	// begin inline asm
	mov.u32 %r156, %laneid;
	// end inline asm
	mov.b32 	%r158, %f407;
	mov.b32 	%r159, 1;
	mov.b32 	%r180, 31;
	mov.b32 	%r181, -1;
	// begin inline asm
	shfl.sync.down.b32 %r157, %r158, %r159, %r180, %r181;
	// end inline asm
	setp.gt.s32 	%p41, %r156, 30;
	mov.b32 	%f197, %r157;
	add.f32 	%f198, %f407, %f197;
	selp.f32 	%f199, %f407, %f198, %p41;
	mov.b32 	%r163, %f199;
	mov.b32 	%r164, 2;
	// begin inline asm
	shfl.sync.down.b32 %r162, %r163, %r164, %r180, %r181;
	// end inline asm
	setp.gt.s32 	%p42, %r156, 29;
	mov.b32 	%f200, %r162;
	add.f32 	%f201, %f199, %f200;
	selp.f32 	%f202, %f199, %f201, %p42;
	mov.b32 	%r168, %f202;
	mov.b32 	%r169, 4;
	// begin inline asm
	shfl.sync.down.b32 %r167, %r168, %r169, %r180, %r181;
	// end inline asm
	setp.gt.s32 	%p43, %r156, 27;
	mov.b32 	%f203, %r167;
	add.f32 	%f204, %f202, %f203;
	selp.f32 	%f205, %f202, %f204, %p43;
	mov.b32 	%r173, %f205;
	mov.b32 	%r174, 8;
	// begin inline asm
	shfl.sync.down.b32 %r172, %r173, %r174, %r180, %r181;
	// end inline asm
	setp.gt.s32 	%p44, %r156, 23;
	mov.b32 	%f206, %r172;
	add.f32 	%f207, %f205, %f206;
	selp.f32 	%f208, %f205, %f207, %p44;
	mov.b32 	%r178, %f208;
	mov.b32 	%r179, 16;
	// begin inline asm
	shfl.sync.down.b32 %r177, %r178, %r179, %r180, %r181;
	// end inline asm
	setp.gt.s32 	%p45, %r156, 15;
	mov.b32 	%f209, %r177;
	add.f32 	%f37, %f208, %f209;
	selp.f32 	%f414, %f208, %f37, %p45;
	setp.ne.s32 	%p46, %r156, 0;
	@%p46 bra 	$L__BB2_47;
	shr.u32 	%r182, %r33, 3;
	and.b32  	%r183, %r182, 124;
	mov.u32 	%r184, _ZZN3cub18CUB_300001_SM_10006detail6reduce18DeviceReduceKernelINS2_10policy_hubIfy12SumHalfFloatE10Policy1000EP6__halfyS5_fN4cuda3std3__410__identityEEEvT0_PT3_T1_NS0_13GridEvenShareISH_EET2_T4_E12temp_storage;
	add.s32 	%r185, %r184, %r183;
	st.shared.f32 	[%r185+8], %f37;
$L__BB2_47:
	bar.sync 	0;
	setp.ne.s32 	%p47, %r33, 0;
	@%p47 bra 	$L__BB2_69;
	ld.shared.f32 	%f210, [_ZZN3cub18CUB_300001_SM_10006detail6reduce18DeviceReduceKernelINS2_10policy_hubIfy12SumHalfFloatE10Policy1000EP6__halfyS5_fN4cuda3std3__410__identityEEEvT0_PT3_T1_NS0_13GridEvenShareISH_EET2_T4_E12temp_storage+12];
	add.f32 	%f211, %f414, %f210;
	ld.shared.f32 	%f212, [_ZZN3cub18CUB_300001_SM_10006detail6reduce18DeviceReduceKernelINS2_10policy_hubIfy12SumHalfFloatE10Policy1000EP6__halfyS5_fN4cuda3std3__410__identityEEEvT0_PT3_T1_NS0_13GridEvenShareISH_EET2_T4_E12temp_storage+16];
	add.f32 	%f213, %f211, %f212;
	ld.shared.f32 	%f214, [_ZZN3cub18CUB_300001_SM_10006detail6reduce18DeviceReduceKernelINS2_10policy_hubIfy12SumHalfFloatE10Policy1000EP6__halfyS5_fN4cuda3std3__410__identityEEEvT0_PT3_T1_NS0_13GridEvenShareISH_EET2_T4_E12temp_storage+20];
	add.f32 	%f215, %f213, %f214;
	ld.shared.f32 	%f216, [_ZZN3cub18CUB_300001_SM_10006detail6reduce18DeviceReduceKernelINS2_10policy_hubIfy12SumHalfFloatE10Policy1000EP6__halfyS5_fN4cuda3std3__410__identityEEEvT0_PT3_T1_NS0_13GridEvenShareISH_EET2_T4_E12temp_storage+24];
	add.f32 	%f217, %f215, %f216;
	ld.shared.f32 	%f218, [_ZZN3cub18CUB_300001_SM_10006detail6reduce18DeviceReduceKernelINS2_10policy_hubIfy12SumHalfFloatE10Policy1000EP6__halfyS5_fN4cuda3std3__410__identityEEEvT0_PT3_T1_NS0_13GridEvenShareISH_EET2_T4_E12temp_storage+28];
	add.f32 	%f219, %f217, %f218;
	ld.shared.f32 	%f220, [_ZZN3cub18CUB_300001_SM_10006detail6reduce18DeviceReduceKernelINS2_10policy_hubIfy12SumHalfFloatE10Policy1000EP6__halfyS5_fN4cuda3std3__410__identityEEEvT0_PT3_T1_NS0_13GridEvenShareISH_EET2_T4_E12temp_storage+32];
	add.f32 	%f221, %f219, %f220;
	ld.shared.f32 	%f222, [_ZZN3cub18CUB_300001_SM_10006detail6reduce18DeviceReduceKernelINS2_10policy_hubIfy12SumHalfFloatE10Policy1000EP6__halfyS5_fN4cuda3std3__410__identityEEEvT0_PT3_T1_NS0_13GridEvenShareISH_EET2_T4_E12temp_storage+36];
	add.f32 	%f414, %f221, %f222;
	bra.uni 	$L__BB2_69;
$L__BB2_49:
	// begin inline asm
	mov.u32 %r118, %laneid;
	// end inline asm
	and.b32  	%r144, %r33, 992;
	add.s32 	%r145, %r144, 32;
	setp.gt.s32 	%p26, %r145, %r32;
	not.b32 	%r146, %r144;
	add.s32 	%r147, %r32, %r146;
	selp.b32 	%r142, %r147, 31, %p26;
	mov.b32 	%r120, %f407;
	mov.b32 	%r121, 1;
	mov.b32 	%r143, -1;
	// begin inline asm
	shfl.sync.down.b32 %r119, %r120, %r121, %r142, %r143;
	// end inline asm
	setp.lt.s32 	%p27, %r118, %r142;
	mov.b32 	%f163, %r119;
	add.f32 	%f164, %f407, %f163;
	selp.f32 	%f165, %f164, %f407, %p27;
	mov.b32 	%r125, %f165;
	mov.b32 	%r126, 2;
	// begin inline asm
	shfl.sync.down.b32 %r124, %r125, %r126, %r142, %r143;
	// end inline asm
	add.s32 	%r148, %r118, 2;
	setp.gt.s32 	%p28, %r148, %r142;
	mov.b32 	%f166, %r124;
	add.f32 	%f167, %f165, %f166;
	selp.f32 	%f168, %f165, %f167, %p28;
	mov.b32 	%r130, %f168;
	mov.b32 	%r131, 4;
	// begin inline asm
	shfl.sync.down.b32 %r129, %r130, %r131, %r142, %r143;
	// end inline asm
	add.s32 	%r149, %r118, 4;
	setp.gt.s32 	%p29, %r149, %r142;
	mov.b32 	%f169, %r129;
	add.f32 	%f170, %f168, %f169;
	selp.f32 	%f171, %f168, %f170, %p29;
	mov.b32 	%r135, %f171;
	mov.b32 	%r136, 8;
	// begin inline asm
	shfl.sync.down.b32 %r134, %r135, %r136, %r142, %r143;
	// end inline asm
	add.s32 	%r150, %r118, 8;
	setp.gt.s32 	%p30, %r150, %r142;
	mov.b32 	%f172, %r134;
	add.f32 	%f173, %f171, %f172;
	selp.f32 	%f174, %f171, %f173, %p30;
	mov.b32 	%r140, %f174;
	mov.b32 	%r141, 16;
	// begin inline asm
	shfl.sync.down.b32 %r139, %r140, %r141, %r142, %r143;
	// end inline asm
	add.s32 	%r151, %r118, 16;
	setp.gt.s32 	%p31, %r151, %r142;
	mov.b32 	%f175, %r139;
	add.f32 	%f176, %f174, %f175;
	selp.f32 	%f414, %f174, %f176, %p31;
	setp.ne.s32 	%p32, %r118, 0;
	@%p32 bra 	$L__BB2_51;
	shr.u32 	%r152, %r33, 3;
	and.b32  	%r153, %r152, 124;
	mov.u32 	%r154, _ZZN3cub18CUB_300001_SM_10006detail6reduce18DeviceReduceKernelINS2_10policy_hubIfy12SumHalfFloatE10Policy1000EP6__halfyS5_fN4cuda3std3__410__identityEEEvT0_PT3_T1_NS0_13GridEvenShareISH_EET2_T4_E12temp_storage;
	add.s32 	%r155, %r154, %r153;
	st.shared.f32 	[%r155+8], %f414;
$L__BB2_51:
	bar.sync 	0;
	setp.ne.s32 	%p33, %r33, 0;
	@%p33 bra 	$L__BB2_69;
	setp.gt.s32 	%p34, %r32, 32;
	ld.shared.f32 	%f177, [_ZZN3cub18CUB_300001_SM_10006detail6reduce18DeviceReduceKernelINS2_10policy_hubIfy12SumHalfFloatE10Policy1000EP6__halfyS5_fN4cuda3std3__410__identityEEEvT0_PT3_T1_NS0_13GridEvenShareISH_EET2_T4_E12temp_storage+12];
	add.f32 	%f178, %f414, %f177;
	selp.f32 	%f179, %f178, %f414, %p34;
	setp.gt.s32 	%p35, %r32, 64;
	ld.shared.f32 	%f180, [_ZZN3cub18CUB_300001_SM_10006detail6reduce18DeviceReduceKernelINS2_10policy_hubIfy12SumHalfFloatE10Policy1000EP6__halfyS5_fN4cuda3std3__410__identityEEEvT0_PT3_T1_NS0_13GridEvenShareISH_EET2_T4_E12temp_storage+16];
	add.f32 	%f181, %f180, %f179;
	selp.f32 	%f182, %f181, %f179, %p35;
	setp.gt.s32 	%p36, %r32, 96;
	ld.shared.f32 	%f183, [_ZZN3cub18CUB_300001_SM_10006detail6reduce18DeviceReduceKernelINS2_10policy_hubIfy12SumHalfFloatE10Policy1000EP6__halfyS5_fN4cuda3std3__410__identityEEEvT0_PT3_T1_NS0_13GridEvenShareISH_EET2_T4_E12temp_storage+20];
	add.f32 	%f184, %f183, %f182;
	selp.f32 	%f185, %f184, %f182, %p36;
	setp.gt.s32 	%p37, %r32, 128;
	ld.shared.f32 	%f186, [_ZZN3cub18CUB_300001_SM_10006detail6reduce18DeviceReduceKernelINS2_10policy_hubIfy12SumHalfFloatE10Policy1000EP6__halfyS5_fN4cuda3std3__410__identityEEEvT0_PT3_T1_NS0_13GridEvenShareISH_EET2_T4_E12temp_storage+24];
	add.f32 	%f187, %f186, %f185;
	selp.f32 	%f188, %f187, %f185, %p37;
	setp.gt.s32 	%p38, %r32, 160;
	ld.shared.f32 	%f189, [_ZZN3cub18CUB_300001_SM_10006detail6reduce18DeviceReduceKernelINS2_10policy_hubIfy12SumHalfFloatE10Policy1000EP6__halfyS5_fN4cuda3std3__410__identityEEEvT0_PT3_T1_NS0_13GridEvenShareISH_EET2_T4_E12temp_storage+28];
	add.f32 	%f190, %f189, %f188;
	selp.f32 	%f191, %f190, %f188, %p38;
	setp.gt.s32 	%p39, %r32, 192;
	ld.shared.f32 	%f192, [_ZZN3cub18CUB_300001_SM_10006detail6reduce18DeviceReduceKernelINS2_10policy_hubIfy12SumHalfFloatE10Policy1000EP6__halfyS5_fN4cuda3std3__410__identityEEEvT0_PT3_T1_NS0_13GridEvenShareISH_EET2_T4_E12temp_storage+32];
	add.f32 	%f193, %f192, %f191;
	selp.f32 	%f194, %f193, %f191, %p39;
	setp.gt.s32 	%p40, %r32, 224;
	ld.shared.f32 	%f195, [_ZZN3cub18CUB_300001_SM_10006detail6reduce18DeviceReduceKernelINS2_10policy_hubIfy12SumHalfFloatE10Policy1000EP6__halfyS5_fN4cuda3std3__410__identityEEEvT0_PT3_T1_NS0_13GridEvenShareISH_EET2_T4_E12temp_storage+36];
	add.f32 	%f196, %f195, %f194;
	selp.f32 	%f414, %f196, %f194, %p40;
	bra.uni 	$L__BB2_69;
$L__BB2_53:
	cvt.u32.u64 	%r61, %rd3;
	mov.u32 	%r45, %tid.x;
	add.s32 	%r62, %r45, %r61;
	mul.wide.u32 	%rd58, %r62, 2;
	add.s64 	%rd42, %rd39, %rd58;
	// begin inline asm
	ld.global.nc.u16 %rs1, [%rd42];
	// end inline asm
	// begin inline asm
	{  cvt.f32.f16 %f56, %rs1;}

	// end inline asm
	add.s64 	%rd43, %rd42, 512;
	// begin inline asm
	ld.global.nc.u16 %rs3, [%rd43];
	// end inline asm
	// begin inline asm
	{  cvt.f32.f16 %f57, %rs3;}

	// end inline asm
	add.s64 	%rd44, %rd42, 1024;
	// begin inline asm
	ld.global.nc.u16 %rs5, [%rd44];
	// end inline asm
	// begin inline asm
	{  cvt.f32.f16 %f58, %rs5;}

	// end inline asm
	add.s64 	%rd45, %rd42, 1536;
	// begin inline asm
	ld.global.nc.u16 %rs7, [%rd45];
	// end inline asm
	// begin inline asm
	{  cvt.f32.f16 %f59, %rs7;}

	// end inline asm
	add.s64 	%rd46, %rd42, 2048;
	// begin inline asm
	ld.global.nc.u16 %rs9, [%rd46];
	// end inline asm
	// begin inline asm
	{  cvt.f32.f16 %f60, %rs9;}

	// end inline asm
	add.s64 	%rd47, %rd42, 2560;
	// begin inline asm
	ld.global.nc.u16 %rs11, [%rd47];
	// end inline asm
	// begin inline asm
	{  cvt.f32.f16 %f61, %rs11;}

	// end inline asm
	add.s64 	%rd48, %rd42, 3072;
	// begin inline asm
	ld.global.nc.u16 %rs13, [%rd48];
	// end inline asm
	// begin inline asm
	{  cvt.f32.f16 %f62, %rs13;}

	// end inline asm
	add.s64 	%rd49, %rd42, 3584;
	// begin inline asm
	ld.global.nc.u16 %rs15, [%rd49];
	// end inline asm
	// begin inline asm
	{  cvt.f32.f16 %f63, %rs15;}

	// end inline asm
	add.s64 	%rd50, %rd42, 4096;
	// begin inline asm
	ld.global.nc.u16 %rs17, [%rd50];
	// end inline asm
	// begin inline asm
	{  cvt.f32.f16 %f64, %rs17;}

	// end inline asm
	add.s64 	%rd51, %rd42, 4608;
	// begin inline asm
	ld.global.nc.u16 %rs19, [%rd51];
	// end inline asm
	// begin inline asm
	{  cvt.f32.f16 %f65, %rs19;}

	// end inline asm
	add.s64 	%rd52, %rd42, 5120;
	// begin inline asm
	ld.global.nc.u16 %rs21, [%rd52];
	// end inline asm
	// begin inline asm
	{  cvt.f32.f16 %f66, %rs21;}

	// end inline asm
	add.s64 	%rd53, %rd42, 5632;
	// begin inline asm
	ld.global.nc.u16 %rs23, [%rd53];
	// end inline asm
	// begin inline asm
	{  cvt.f32.f16 %f67, %rs23;}

	// end inline asm
	add.s64 	%rd54, %rd42, 6144;
	// begin inline asm
	ld.global.nc.u16 %rs25, [%rd54];
	// end inline asm
	// begin inline asm
	{  cvt.f32.f16 %f68, %rs25;}

	// end inline asm
	add.s64 	%rd55, %rd42, 6656;
	// begin inline asm
	ld.global.nc.u16 %rs27, [%rd55];
	// end inline asm
	// begin inline asm
	{  cvt.f32.f16 %f69, %rs27;}

	// end inline asm
	add.s64 	%rd56, %rd42, 7168;
	// begin inline asm
	ld.global.nc.u16 %rs29, [%rd56];
	// end inline asm
	// begin inline asm
	{  cvt.f32.f16 %f70, %rs29;}

	// end inline asm
	add.s64 	%rd57, %rd42, 7680;
	// begin inline asm
	ld.global.nc.u16 %rs31, [%rd57];
	// end inline asm
	// begin inline asm
	{  cvt.f32.f16 %f71, %rs31;}

	// end inline asm
	add.f32 	%f72, %f56, %f57;
	add.f32 	%f73, %f72, %f58;
	add.f32 	%f74, %f73, %f59;
	add.f32 	%f75, %f74, %f60;
	add.f32 	%f76, %f75, %f61;
	add.f32 	%f77, %f76, %f62;
	add.f32 	%f78, %f77, %f63;
	add.f32 	%f79, %f78, %f64;
	add.f32 	%f80, %f79, %f65;
	add.f32 	%f81, %f80, %f66;
	add.f32 	%f82, %f81, %f67;
	add.f32 	%f83, %f82, %f68;
	add.f32 	%f84, %f83, %f69;
	add.f32 	%f85, %f84, %f70;
	add.f32 	%f413, %f85, %f71;
	setp.lt.u64 	%p3, %rd21, %rd2;
	@%p3 bra 	$L__BB2_65;
	cvt.u64.u32 	%rd25, %r45;
	add.s64 	%rd178, %rd2, %rd3;
	add.s64 	%rd59, %rd178, %rd25;
	shl.b64 	%rd60, %rd59, 1;
	add.s64 	%rd177, %rd39, %rd60;
	mov.b32 	%r329, 0;
$L__BB2_55:
	add.s64 	%rd3, %rd3, %rd2;
	add.s64 	%rd61, %rd1, -4096;
	setp.gt.u64 	%p4, %rd3, %rd61;
	@%p4 bra 	$L__BB2_57;
	add.s64 	%rd78, %rd3, %rd25;
	shl.b64 	%rd79, %rd78, 1;
	add.s64 	%rd62, %rd39, %rd79;
	// begin inline asm
	ld.global.nc.u16 %rs33, [%rd62];
	// end inline asm
	// begin inline asm
	{  cvt.f32.f16 %f86, %rs33;}

	// end inline asm
	add.s64 	%rd63, %rd62, 512;
	// begin inline asm
	ld.global.nc.u16 %rs35, [%rd63];
	// end inline asm
	// begin inline asm
	{  cvt.f32.f16 %f87, %rs35;}

	// end inline asm
	add.s64 	%rd64, %rd62, 1024;
	// begin inline asm
	ld.global.nc.u16 %rs37, [%rd64];
	// end inline asm
	// begin inline asm
	{  cvt.f32.f16 %f88, %rs37;}

	// end inline asm
	add.s64 	%rd65, %rd62, 1536;
	// begin inline asm
	ld.global.nc.u16 %rs39, [%rd65];
	// end inline asm
	// begin inline asm
	{  cvt.f32.f16 %f89, %rs39;}

	// end inline asm
	add.s64 	%rd66, %rd62, 2048;
	// begin inline asm
	ld.global.nc.u16 %rs41, [%rd66];
	// end inline asm
	// begin inline asm
	{  cvt.f32.f16 %f90, %rs41;}

	// end inline asm
	add.s64 	%rd67, %rd62, 2560;
	// begin inline asm
	ld.global.nc.u16 %rs43, [%rd67];
	// end inline asm
	// begin inline asm
	{  cvt.f32.f16 %f91, %rs43;}

	// end inline asm
	add.s64 	%rd68, %rd62, 3072;
	// begin inline asm
	ld.global.nc.u16 %rs45, [%rd68];
	// end inline asm
	// begin inline asm
	{  cvt.f32.f16 %f92, %rs45;}

	// end inline asm
	add.s64 	%rd69, %rd62, 3584;
	// begin inline asm
	ld.global.nc.u16 %rs47, [%rd69];
	// end inline asm
	// begin inline asm
	{  cvt.f32.f16 %f93, %rs47;}

	// end inline asm
	add.s64 	%rd70, %rd62, 4096;
	// begin inline asm
	ld.global.nc.u16 %rs49, [%rd70];
	// end inline asm
	// begin inline asm
	{  cvt.f32.f16 %f94, %rs49;}

	// end inline asm
	add.s64 	%rd71, %rd62, 4608;
	// begin inline asm
	ld.global.nc.u16 %rs51, [%rd71];
	// end inline asm
	// begin inline asm
	{  cvt.f32.f16 %f95, %rs51;}

	// end inline asm
	add.s64 	%rd72, %rd62, 5120;
	// begin inline asm
	ld.global.nc.u16 %rs53, [%rd72];
	// end inline asm
	// begin inline asm
	{  cvt.f32.f16 %f96, %rs53;}

	// end inline asm
	add.s64 	%rd73, %rd62, 5632;
	// begin inline asm
	ld.global.nc.u16 %rs55, [%rd73];
	// end inline asm
	// begin inline asm
	{  cvt.f32.f16 %f97, %rs55;}

	// end inline asm
	add.s64 	%rd74, %rd62, 6144;
	// begin inline asm
	ld.global.nc.u16 %rs57, [%rd74];
	// end inline asm
	// begin inline asm
	{  cvt.f32.f16 %f98, %rs57;}

	// end inline asm
	add.s64 	%rd75, %rd62, 6656;
	// begin inline asm
	ld.global.nc.u16 %rs59, [%rd75];
	// end inline asm
	// begin inline asm
	{  cvt.f32.f16 %f99, %rs59;}

	// end inline asm
	add.s64 	%rd76, %rd62, 7168;
	// begin inline asm
	ld.global.nc.u16 %rs61, [%rd76];
	// end inline asm
	// begin inline asm
	{  cvt.f32.f16 %f100, %rs61;}

	// end inline asm
	add.s64 	%rd77, %rd62, 7680;
	// begin inline asm
	ld.global.nc.u16 %rs63, [%rd77];
	// end inline asm
	// begin inline asm
	{  cvt.f32.f16 %f101, %rs63;}

	// end inline asm
	add.f32 	%f102, %f413, %f86;
	add.f32 	%f103, %f102, %f87;
	add.f32 	%f104, %f103, %f88;
	add.f32 	%f105, %f104, %f89;
	add.f32 	%f106, %f105, %f90;
	add.f32 	%f107, %f106, %f91;
	add.f32 	%f108, %f107, %f92;
	add.f32 	%f109, %f108, %f93;
	add.f32 	%f110, %f109, %f94;
	add.f32 	%f111, %f110, %f95;
	add.f32 	%f112, %f111, %f96;
	add.f32 	%f113, %f112, %f97;
	add.f32 	%f114, %f113, %f98;
	add.f32 	%f115, %f114, %f99;
	add.f32 	%f116, %f115, %f100;
	add.f32 	%f413, %f116, %f101;
	sub.s64 	%rd80, %rd1, %rd3;
	setp.lt.u64 	%p5, %rd80, %rd2;
	add.s32 	%r329, %r329, 1;
	add.s64 	%rd178, %rd178, %rd2;
	shl.b64 	%rd81, %rd2, 1;
	add.s64 	%rd177, %rd177, %rd81;
	@%p5 bra 	$L__BB2_65;
	bra.uni 	$L__BB2_55;
$L__BB2_57:
	setp.le.u64 	%p6, %rd1, %rd3;
	@%p6 bra 	$L__BB2_65;
	cvt.u32.u64 	%r64, %rd3;
	cvt.u32.u64 	%r65, %rd1;
	sub.s32 	%r48, %r65, %r64;
	setp.ge.s32 	%p7, %r45, %r48;
	@%p7 bra 	$L__BB2_65;
	cvt.u32.u64 	%r67, %rd2;
	not.b32 	%r69, %r45;
	add.s32 	%r70, %r69, %r65;
	add.s32 	%r71, %r67, %r61;
	sub.s32 	%r72, %r70, %r71;
	mul.lo.s32 	%r73, %r1, %r329;
	shl.b32 	%r74, %r73, 12;
	sub.s32 	%r49, %r72, %r74;
	shr.u32 	%r75, %r70, 8;
	add.s32 	%r50, %r75, 1;
	and.b32  	%r76, %r70, 768;
	setp.eq.s32 	%p8, %r76, 768;
	mov.u32 	%r332, %r45;
	@%p8 bra 	$L__BB2_62;
	and.b32  	%r77, %r50, 3;
	neg.s32 	%r330, %r77;
	mov.u32 	%r332, %r45;
$L__BB2_61:
	.pragma "nounroll";
	// begin inline asm
	ld.global.nc.u16 %rs65, [%rd177];
	// end inline asm
	// begin inline asm
	{  cvt.f32.f16 %f118, %rs65;}

	// end inline asm
	add.f32 	%f413, %f413, %f118;
	add.s32 	%r332, %r332, 256;
	add.s64 	%rd177, %rd177, 512;
	add.s32 	%r330, %r330, 1;
	setp.ne.s32 	%p9, %r330, 0;
	@%p9 bra 	$L__BB2_61;
$L__BB2_62:
	setp.lt.u32 	%p10, %r49, 768;
	@%p10 bra 	$L__BB2_65;
	cvt.u64.u32 	%rd83, %r332;
	add.s64 	%rd84, %rd83, %rd178;
	shl.b64 	%rd85, %rd84, 1;
	add.s64 	%rd181, %rd39, %rd85;
$L__BB2_64:
	// begin inline asm
	ld.global.nc.u16 %rs67, [%rd181];
	// end inline asm
	// begin inline asm
	{  cvt.f32.f16 %f119, %rs67;}

	// end inline asm
	add.f32 	%f123, %f413, %f119;
	add.s64 	%rd87, %rd181, 512;
	// begin inline asm
	ld.global.nc.u16 %rs69, [%rd87];
	// end inline asm
	// begin inline asm
	{  cvt.f32.f16 %f120, %rs69;}

	// end inline asm
	add.f32 	%f124, %f123, %f120;
	add.s64 	%rd88, %rd181, 1024;
	// begin inline asm
	ld.global.nc.u16 %rs71, [%rd88];
	// end inline asm
	// begin inline asm
	{  cvt.f32.f16 %f121, %rs71;}

	// end inline asm
	add.f32 	%f125, %f124, %f121;
	add.s64 	%rd89, %rd181, 1536;
	// begin inline asm
	ld.global.nc.u16 %rs73, [%rd89];
	// end inline asm
	// begin inline asm
	{  cvt.f32.f16 %f122, %rs73;}

	// end inline asm
	add.f32 	%f413, %f125, %f122;
	add.s32 	%r332, %r332, 1024;
	add.s64 	%rd181, %rd181, 2048;
	setp.lt.s32 	%p11, %r332, %r48;
	@%p11 bra 	$L__BB2_64;
$L__BB2_65:
	// begin inline asm
	mov.u32 %r78, %laneid;
	// end inline asm
	mov.b32 	%r80, %f413;
	mov.b32 	%r81, 1;
	mov.b32 	%r102, 31;
	mov.b32 	%r103, -1;
	// begin inline asm
	shfl.sync.down.b32 %r79, %r80, %r81, %r102, %r103;
	// end inline asm
	setp.gt.s32 	%p12, %r78, 30;
	mov.b32 	%f126, %r79;
	add.f32 	%f127, %f413, %f126;
	selp.f32 	%f128, %f413, %f127, %p12;
	mov.b32 	%r85, %f128;
	mov.b32 	%r86, 2;
	// begin inline asm
	shfl.sync.down.b32 %r84, %r85, %r86, %r102, %r103;
	// end inline asm
	setp.gt.s32 	%p13, %r78, 29;
	mov.b32 	%f129, %r84;
	add.f32 	%f130, %f128, %f129;
	selp.f32 	%f131, %f128, %f130, %p13;
	mov.b32 	%r90, %f131;
	mov.b32 	%r91, 4;
	// begin inline asm
	shfl.sync.down.b32 %r89, %r90, %r91, %r102, %r103;
	// end inline asm
	setp.gt.s32 	%p14, %r78, 27;
	mov.b32 	%f132, %r89;
	add.f32 	%f133, %f131, %f132;
	selp.f32 	%f134, %f131, %f133, %p14;
	mov.b32 	%r95, %f134;
	mov.b32 	%r96, 8;
	// begin inline asm
	shfl.sync.down.b32 %r94, %r95, %r96, %r102, %r103;
	// end inline asm
	setp.gt.s32 	%p15, %r78, 23;
	mov.b32 	%f135, %r94;
	add.f32 	%f136, %f134, %f135;
	selp.f32 	%f137, %f134, %f136, %p15;
	mov.b32 	%r100, %f137;
	mov.b32 	%r101, 16;
	// begin inline asm
	shfl.sync.down.b32 %r99, %r100, %r101, %r102, %r103;
	// end inline asm
	setp.gt.s32 	%p16, %r78, 15;
	mov.b32 	%f138, %r99;
	add.f32 	%f52, %f137, %f138;
	selp.f32 	%f414, %f137, %f52, %p16;
	setp.ne.s32 	%p17, %r78, 0;
	@%p17 bra 	$L__BB2_67;
	shr.u32 	%r104, %r45, 3;
	and.b32  	%r105, %r104, 124;
	mov.u32 	%r106, _ZZN3cub18CUB_300001_SM_10006detail6reduce18DeviceReduceKernelINS2_10policy_hubIfy12SumHalfFloatE10Policy1000EP6__halfyS5_fN4cuda3std3__410__identityEEEvT0_PT3_T1_NS0_13GridEvenShareISH_EET2_T4_E12temp_storage;
	add.s32 	%r107, %r106, %r105;
	st.shared.f32 	[%r107+8], %f52;
$L__BB2_67:
	bar.sync 	0;
	setp.ne.s32 	%p18, %r45, 0;
	@%p18 bra 	$L__BB2_69;
	ld.shared.f32 	%f139, [_ZZN3cub18CUB_300001_SM_10006detail6reduce18DeviceReduceKernelINS2_10policy_hubIfy12SumHalfFloatE10Policy1000EP6__halfyS5_fN4cuda3std3__410__identityEEEvT0_PT3_T1_NS0_13GridEvenShareISH_EET2_T4_E12temp_storage+12];
	add.f32 	%f140, %f414, %f139;
	ld.shared.f32 	%f141, [_ZZN3cub18CUB_300001_SM_10006detail6reduce18DeviceReduceKernelINS2_10policy_hubIfy12SumHalfFloatE10Policy1000EP6__halfyS5_fN4cuda3std3__410__identityEEEvT0_PT3_T1_NS0_13GridEvenShareISH_EET2_T4_E12temp_storage+16];
	add.f32 	%f142, %f140, %f141;
	ld.shared.f32 	%f143, [_ZZN3cub18CUB_300001_SM_10006detail6reduce18DeviceReduceKernelINS2_10policy_hubIfy12SumHalfFloatE10Policy1000EP6__halfyS5_fN4cuda3std3__410__identityEEEvT0_PT3_T1_NS0_13GridEvenShareISH_EET2_T4_E12temp_storage+20];
	add.f32 	%f144, %f142, %f143;
	ld.shared.f32 	%f145, [_ZZN3cub18CUB_300001_SM_10006detail6reduce18DeviceReduceKernelINS2_10policy_hubIfy12SumHalfFloatE10Policy1000EP6__halfyS5_fN4cuda3std3__410__identityEEEvT0_PT3_T1_NS0_13GridEvenShareISH_EET2_T4_E12temp_storage+24];
	add.f32 	%f146, %f144, %f145;
	ld.shared.f32 	%f147, [_ZZN3cub18CUB_300001_SM_10006detail6reduce18DeviceReduceKernelINS2_10policy_hubIfy12SumHalfFloatE10Policy1000EP6__halfyS5_fN4cuda3std3__410__identityEEEvT0_PT3_T1_NS0_13GridEvenShareISH_EET2_T4_E12temp_storage+28];
	add.f32 	%f148, %f146, %f147;
	ld.shared.f32 	%f149, [_ZZN3cub18CUB_300001_SM_10006detail6reduce18DeviceReduceKernelINS2_10policy_hubIfy12SumHalfFloatE10Policy1000EP6__halfyS5_fN4cuda3std3__410__identityEEEvT0_PT3_T1_NS0_13GridEvenShareISH_EET2_T4_E12temp_storage+32];
	add.f32 	%f150, %f148, %f149;
	ld.shared.f32 	%f151, [_ZZN3cub18CUB_300001_SM_10006detail6reduce18DeviceReduceKernelINS2_10policy_hubIfy12SumHalfFloatE10Policy1000EP6__halfyS5_fN4cuda3std3__410__identityEEEvT0_PT3_T1_NS0_13GridEvenShareISH_EET2_T4_E12temp_storage+36];
	add.f32 	%f414, %f150, %f151;
$L__BB2_69:
	mov.u32 	%r313, %tid.x;
	setp.ne.s32 	%p94, %r313, 0;
	@%p94 bra 	$L__BB2_71;
	ld.param.u64 	%rd169, [_ZN3cub18CUB_300001_SM_10006detail6reduce18DeviceReduceKernelINS2_10policy_hubIfy12SumHalfFloatE10Policy1000EP6__halfyS5_fN4cuda3std3__410__identityEEEvT0_PT3_T1_NS0_13GridEvenShareISH_EET2_T4__param_1];
	cvta.to.global.u64 	%rd166, %rd169;
	mul.wide.u32 	%rd167, %r2, 4;
	add.s64 	%rd168, %rd166, %rd167;
	st.global.f32 	[%rd168], %f414;
$L__BB2_71:
	ret;

}
	// .globl	_ZN3cub18CUB_300001_SM_10006detail6reduce28DeviceReduceSingleTileKernelINS2_10policy_hubIfy12SumHalfFloatE10Policy1000EPfS8_iS5_ffN4cuda3std3__410__identityEEEvT0_T1_T2_T3_T4_T6_
.visible .entry _ZN3cub18CUB_300001_SM_10006detail6reduce28DeviceReduceSingleTileKernelINS2_10policy_hubIfy12SumHalfFloatE10Policy1000EPfS8_iS5_ffN4cuda3std3__410__identityEEEvT0_T1_T2_T3_T4_T6_(
	.param .u64 .ptr .align 1 _ZN3cub18CUB_300001_SM_10006detail6reduce28DeviceReduceSingleTileKernelINS2_10policy_hubIfy12SumHalfFloatE10Policy1000EPfS8_iS5_ffN4cuda3std3__410__identityEEEvT0_T1_T2_T3_T4_T6__param_0,
	.param .u64 .ptr .align 1 _ZN3cub18CUB_300001_SM_10006detail6reduce28DeviceReduceSingleTileKernelINS2_10policy_hubIfy12SumHalfFloatE10Policy1000EPfS8_iS5_ffN4cuda3std3__410__identityEEEvT0_T1_T2_T3_T4_T6__param_1,
	.param .u32 _ZN3cub18CUB_300001_SM_10006detail6reduce28DeviceReduceSingleTileKernelINS2_10policy_hubIfy12SumHalfFloatE10Policy1000EPfS8_iS5_ffN4cuda3std3__410__identityEEEvT0_T1_T2_T3_T4_T6__param_2,
	.param .align 1 .b8 _ZN3cub18CUB_300001_SM_10006detail6reduce28DeviceReduceSingleTileKernelINS2_10policy_hubIfy12SumHalfFloatE10Policy1000EPfS8_iS5_ffN4cuda3std3__410__identityEEEvT0_T1_T2_T3_T4_T6__param_3[1],
	.param .f32 _ZN3cub18CUB_300001_SM_10006detail6reduce28DeviceReduceSingleTileKernelINS2_10policy_hubIfy12SumHalfFloatE10Policy1000EPfS8_iS5_ffN4cuda3std3__410__identityEEEvT0_T1_T2_T3_T4_T6__param_4,
	.param .align 1 .b8 _ZN3cub18CUB_300001_SM_10006detail6reduce28DeviceReduceSingleTileKernelINS2_10policy_hubIfy12SumHalfFloatE10Policy1000EPfS8_iS5_ffN4cuda3std3__410__identityEEEvT0_T1_T2_T3_T4_T6__param_5[1]
)
.maxntid 256
.minnctapersm 1
{
	.reg .pred 	%p<97>;
	.reg .b32 	%r<407>;
	.reg .b32 	%f<419>;
	.reg .b64 	%rd<125>;
	// demoted variable
	.shared .align 4 .b8 _ZZN3cub18CUB_300001_SM_10006detail6reduce28DeviceReduceSingleTileKernelINS2_10policy_hubIfy12SumHalfFloatE10Policy1000EPfS8_iS5_ffN4cuda3std3__410__identityEEEvT0_T1_T2_T3_T4_T6_E12temp_storage[44];
	ld.param.u64 	%rd16, [_ZN3cub18CUB_300001_SM_10006detail6reduce28DeviceReduceSingleTileKernelINS2_10policy_hubIfy12SumHalfFloatE10Policy1000EPfS8_iS5_ffN4cuda3std3__410__identityEEEvT0_T1_T2_T3_T4_T6__param_0];
	ld.param.u64 	%rd17, [_ZN3cub18CUB_300001_SM_10006detail6reduce28DeviceReduceSingleTileKernelINS2_10policy_hubIfy12SumHalfFloatE10Policy1000EPfS8_iS5_ffN4cuda3std3__410__identityEEEvT0_T1_T2_T3_T4_T6__param_1];
	ld.param.u32 	%r67, [_ZN3cub18CUB_300001_SM_10006detail6reduce28DeviceReduceSingleTileKernelINS2_10policy_hubIfy12SumHalfFloatE10Policy1000EPfS8_iS5_ffN4cuda3std3__410__identityEEEvT0_T1_T2_T3_T4_T6__param_2];
	ld.param.f32 	%f58, [_ZN3cub18CUB_300001_SM_10006detail6reduce28DeviceReduceSingleTileKernelINS2_10policy_hubIfy12SumHalfFloatE10Policy1000EPfS8_iS5_ffN4cuda3std3__410__identityEEEvT0_T1_T2_T3_T4_T6__param_4];
	cvta.to.global.u64 	%rd1, %rd17;
	setp.ne.s32 	%p1, %r67, 0;
	@%p1 bra 	$L__BB3_3;
	mov.u32 	%r380, %tid.x;
	setp.ne.s32 	%p96, %r380, 0;
	@%p96 bra 	$L__BB3_74;
	st.global.f32 	[%rd1], %f58;
	bra.uni 	$L__BB3_74;
$L__BB3_3:
	and.b64  	%rd18, %rd16, 15;
	setp.ne.s64 	%p2, %rd18, 0;
	@%p2 bra 	$L__BB3_38;
	setp.gt.s32 	%p49, %r67, 4095;
	@%p49 bra 	$L__BB3_22;
	mov.u32 	%r1, %tid.x;
	setp.ge.s32 	%p66, %r1, %r67;
	mov.f32 	%f397, 0f00000000;
	mov.u32 	%r384, %r1;
	@%p66 bra 	$L__BB3_7;
	mul.wide.u32 	%rd113, %r1, 4;
	add.s64 	%rd112, %rd16, %rd113;
	// begin inline asm
	ld.global.nc.u32 %r300, [%rd112];
	// end inline asm
	mov.b32 	%f397, %r300;
	add.s32 	%r384, %r1, 256;
$L__BB3_7:
	setp.ge.s32 	%p67, %r384, %r67;
	@%p67 bra 	$L__BB3_13;
	not.b32 	%r301, %r384;
	add.s32 	%r4, %r67, %r301;
	and.b32  	%r302, %r4, 768;
	setp.eq.s32 	%p68, %r302, 768;
	@%p68 bra 	$L__BB3_11;
	mul.wide.u32 	%rd114, %r384, 4;
	add.s64 	%rd121, %rd16, %rd114;
	shr.u32 	%r303, %r4, 8;
	add.s32 	%r304, %r303, 1;
	and.b32  	%r305, %r304, 3;
	neg.s32 	%r382, %r305;
$L__BB3_10:
	.pragma "nounroll";
	// begin inline asm
	ld.global.nc.u32 %r306, [%rd121];
	// end inline asm
	mov.b32 	%f323, %r306;
	add.f32 	%f397, %f397, %f323;
	add.s32 	%r384, %r384, 256;
	add.s64 	%rd121, %rd121, 1024;
	add.s32 	%r382, %r382, 1;
	setp.ne.s32 	%p69, %r382, 0;
	@%p69 bra 	$L__BB3_10;
$L__BB3_11:
	setp.lt.u32 	%p70, %r4, 768;
	@%p70 bra 	$L__BB3_13;
$L__BB3_12:
	mul.wide.s32 	%rd120, %r384, 4;
	add.s64 	%rd116, %rd16, %rd120;
	// begin inline asm
	ld.global.nc.u32 %r307, [%rd116];
	// end inline asm
	mov.b32 	%f324, %r307;
	add.f32 	%f325, %f397, %f324;
	add.s64 	%rd117, %rd116, 1024;
	// begin inline asm
	ld.global.nc.u32 %r308, [%rd117];
	// end inline asm
	mov.b32 	%f326, %r308;
	add.f32 	%f327, %f325, %f326;
	add.s64 	%rd118, %rd116, 2048;
	// begin inline asm
	ld.global.nc.u32 %r309, [%rd118];
	// end inline asm
	mov.b32 	%f328, %r309;
	add.f32 	%f329, %f327, %f328;
	add.s64 	%rd119, %rd116, 3072;
	// begin inline asm
	ld.global.nc.u32 %r310, [%rd119];
	// end inline asm
	mov.b32 	%f330, %r310;
	add.f32 	%f397, %f329, %f330;
	add.s32 	%r384, %r384, 1024;
	setp.lt.s32 	%p71, %r384, %r67;
	@%p71 bra 	$L__BB3_12;
$L__BB3_13:
	setp.lt.s32 	%p72, %r67, 256;
	@%p72 bra 	$L__BB3_18;
	// begin inline asm
	mov.u32 %r349, %laneid;
	// end inline asm
	mov.b32 	%r351, %f397;
	mov.b32 	%r352, 1;
	mov.b32 	%r373, 31;
	mov.b32 	%r374, -1;
	// begin inline asm
	shfl.sync.down.b32 %r350, %r351, %r352, %r373, %r374;
	// end inline asm
	setp.gt.s32 	%p88, %r349, 30;
	mov.b32 	%f365, %r350;
	add.f32 	%f366, %f397, %f365;
	selp.f32 	%f367, %f397, %f366, %p88;
	mov.b32 	%r356, %f367;
	mov.b32 	%r357, 2;
	// begin inline asm
	shfl.sync.down.b32 %r355, %r356, %r357, %r373, %r374;
	// end inline asm
	setp.gt.s32 	%p89, %r349, 29;
	mov.b32 	%f368, %r355;
	add.f32 	%f369, %f367, %f368;
	selp.f32 	%f370, %f367, %f369, %p89;
	mov.b32 	%r361, %f370;
	mov.b32 	%r362, 4;
	// begin inline asm
	shfl.sync.down.b32 %r360, %r361, %r362, %r373, %r374;
	// end inline asm
	setp.gt.s32 	%p90, %r349, 27;
	mov.b32 	%f371, %r360;
	add.f32 	%f372, %f370, %f371;
	selp.f32 	%f373, %f370, %f372, %p90;
	mov.b32 	%r366, %f373;
	mov.b32 	%r367, 8;
	// begin inline asm
	shfl.sync.down.b32 %r365, %r366, %r367, %r373, %r374;
	// end inline asm
	setp.gt.s32 	%p91, %r349, 23;
	mov.b32 	%f374, %r365;
	add.f32 	%f375, %f373, %f374;
	selp.f32 	%f376, %f373, %f375, %p91;
	mov.b32 	%r371, %f376;
	mov.b32 	%r372, 16;
	// begin inline asm
	shfl.sync.down.b32 %r370, %r371, %r372, %r373, %r374;
	// end inline asm
	setp.gt.s32 	%p92, %r349, 15;
	mov.b32 	%f377, %r370;
	add.f32 	%f10, %f376, %f377;
	selp.f32 	%f418, %f376, %f10, %p92;
	setp.ne.s32 	%p93, %r349, 0;
	@%p93 bra 	$L__BB3_16;
	shr.u32 	%r375, %r1, 3;
	and.b32  	%r376, %r375, 124;
	mov.u32 	%r377, _ZZN3cub18CUB_300001_SM_10006detail6reduce28DeviceReduceSingleTileKernelINS2_10policy_hubIfy12SumHalfFloatE10Policy1000EPfS8_iS5_ffN4cuda3std3__410__identityEEEvT0_T1_T2_T3_T4_T6_E12temp_storage;
	add.s32 	%r378, %r377, %r376;
	st.shared.f32 	[%r378+8], %f10;
$L__BB3_16:
	bar.sync 	0;
	setp.ne.s32 	%p94, %r1, 0;
	@%p94 bra 	$L__BB3_72;
	ld.shared.f32 	%f378, [_ZZN3cub18CUB_300001_SM_10006detail6reduce28DeviceReduceSingleTileKernelINS2_10policy_hubIfy12SumHalfFloatE10Policy1000EPfS8_iS5_ffN4cuda3std3__410__identityEEEvT0_T1_T2_T3_T4_T6_E12temp_storage+12];
	add.f32 	%f379, %f418, %f378;
	ld.shared.f32 	%f380, [_ZZN3cub18CUB_300001_SM_10006detail6reduce28DeviceReduceSingleTileKernelINS2_10policy_hubIfy12SumHalfFloatE10Policy1000EPfS8_iS5_ffN4cuda3std3__410__identityEEEvT0_T1_T2_T3_T4_T6_E12temp_storage+16];
	add.f32 	%f381, %f379, %f380;
	ld.shared.f32 	%f382, [_ZZN3cub18CUB_300001_SM_10006detail6reduce28DeviceReduceSingleTileKernelINS2_10policy_hubIfy12SumHalfFloatE10Policy1000EPfS8_iS5_ffN4cuda3std3__410__identityEEEvT0_T1_T2_T3_T4_T6_E12temp_storage+20];
	add.f32 	%f383, %f381, %f382;
	ld.shared.f32 	%f384, [_ZZN3cub18CUB_300001_SM_10006detail6reduce28DeviceReduceSingleTileKernelINS2_10policy_hubIfy12SumHalfFloatE10Policy1000EPfS8_iS5_ffN4cuda3std3__410__identityEEEvT0_T1_T2_T3_T4_T6_E12temp_storage+24];
	add.f32 	%f385, %f383, %f384;
	ld.shared.f32 	%f386, [_ZZN3cub18CUB_300001_SM_10006detail6reduce28DeviceReduceSingleTileKernelINS2_10policy_hubIfy12SumHalfFloatE10Policy1000EPfS8_iS5_ffN4cuda3std3__410__identityEEEvT0_T1_T2_T3_T4_T6_E12temp_storage+28];
	add.f32 	%f387, %f385, %f386;
	ld.shared.f32 	%f388, [_ZZN3cub18CUB_300001_SM_10006detail6reduce28DeviceReduceSingleTileKernelINS2_10policy_hubIfy12SumHalfFloatE10Policy1000EPfS8_iS5_ffN4cuda3std3__410__identityEEEvT0_T1_T2_T3_T4_T6_E12temp_storage+32];
	add.f32 	%f389, %f387, %f388;
	ld.shared.f32 	%f390, [_ZZN3cub18CUB_300001_SM_10006detail6reduce28DeviceReduceSingleTileKernelINS2_10policy_hubIfy12SumHalfFloatE10Policy1000EPfS8_iS5_ffN4cuda3std3__410__identityEEEvT0_T1_T2_T3_T4_T6_E12temp_storage+36];
	add.f32 	%f418, %f389, %f390;
	bra.uni 	$L__BB3_72;
$L__BB3_18:
	// begin inline asm
	mov.u32 %r311, %laneid;
	// end inline asm
	and.b32  	%r337, %r1, 992;
	add.s32 	%r338, %r337, 32;
	setp.gt.s32 	%p73, %r338, %r67;
	not.b32 	%r339, %r337;
	add.s32 	%r340, %r67, %r339;
	selp.b32 	%r335, %r340, 31, %p73;
	mov.b32 	%r313, %f397;
	mov.b32 	%r314, 1;
	mov.b32 	%r336, -1;
	// begin inline asm
	shfl.sync.down.b32 %r312, %r313, %r314, %r335, %r336;
	// end inline asm
	setp.lt.s32 	%p74, %r311, %r335;
	mov.b32 	%f331, %r312;
	add.f32 	%f332, %f397, %f331;
	selp.f32 	%f333, %f332, %f397, %p74;
	mov.b32 	%r318, %f333;
	mov.b32 	%r319, 2;
	// begin inline asm
	shfl.sync.down.b32 %r317, %r318, %r319, %r335, %r336;
	// end inline asm
	add.s32 	%r341, %r311, 2;
	setp.gt.s32 	%p75, %r341, %r335;
	mov.b32 	%f334, %r317;
	add.f32 	%f335, %f333, %f334;
	selp.f32 	%f336, %f333, %f335, %p75;
	mov.b32 	%r323, %f336;
	mov.b32 	%r324, 4;
	// begin inline asm
	shfl.sync.down.b32 %r322, %r323, %r324, %r335, %r336;
	// end inline asm
	add.s32 	%r342, %r311, 4;
	setp.gt.s32 	%p76, %r342, %r335;
	mov.b32 	%f337, %r322;
	add.f32 	%f338, %f336, %f337;
	selp.f32 	%f339, %f336, %f338, %p76;
	mov.b32 	%r328, %f339;
	mov.b32 	%r329, 8;
	// begin inline asm
	shfl.sync.down.b32 %r327, %r328, %r329, %r335, %r336;
	// end inline asm
	add.s32 	%r343, %r311, 8;
	setp.gt.s32 	%p77, %r343, %r335;
	mov.b32 	%f340, %r327;
	add.f32 	%f341, %f339, %f340;
	selp.f32 	%f342, %f339, %f341, %p77;
	mov.b32 	%r333, %f342;
	mov.b32 	%r334, 16;
	// begin inline asm
	shfl.sync.down.b32 %r332, %r333, %r334, %r335, %r336;
	// end inline asm
	add.s32 	%r344, %r311, 16;
	setp.gt.s32 	%p78, %r344, %r335;
	mov.b32 	%f343, %r332;
	add.f32 	%f344, %f342, %f343;
	selp.f32 	%f418, %f342, %f344, %p78;
	setp.ne.s32 	%p79, %r311, 0;
	@%p79 bra 	$L__BB3_20;
	shr.u32 	%r345, %r1, 3;
	and.b32  	%r346, %r345, 124;
	mov.u32 	%r347, _ZZN3cub18CUB_300001_SM_10006detail6reduce28DeviceReduceSingleTileKernelINS2_10policy_hubIfy12SumHalfFloatE10Policy1000EPfS8_iS5_ffN4cuda3std3__410__identityEEEvT0_T1_T2_T3_T4_T6_E12temp_storage;
	add.s32 	%r348, %r347, %r346;
	st.shared.f32 	[%r348+8], %f418;
$L__BB3_20:
	bar.sync 	0;
	setp.ne.s32 	%p80, %r1, 0;
	@%p80 bra 	$L__BB3_72;
	setp.gt.s32 	%p81, %r67, 32;
	ld.shared.f32 	%f345, [_ZZN3cub18CUB_300001_SM_10006detail6reduce28DeviceReduceSingleTileKernelINS2_10policy_hubIfy12SumHalfFloatE10Policy1000EPfS8_iS5_ffN4cuda3std3__410__identityEEEvT0_T1_T2_T3_T4_T6_E12temp_storage+12];
	add.f32 	%f346, %f418, %f345;
	selp.f32 	%f347, %f346, %f418, %p81;
	setp.gt.s32 	%p82, %r67, 64;
	ld.shared.f32 	%f348, [_ZZN3cub18CUB_300001_SM_10006detail6reduce28DeviceReduceSingleTileKernelINS2_10policy_hubIfy12SumHalfFloatE10Policy1000EPfS8_iS5_ffN4cuda3std3__410__identityEEEvT0_T1_T2_T3_T4_T6_E12temp_storage+16];
	add.f32 	%f349, %f348, %f347;
	selp.f32 	%f350, %f349, %f347, %p82;
	setp.gt.s32 	%p83, %r67, 96;
	ld.shared.f32 	%f351, [_ZZN3cub18CUB_300001_SM_10006detail6reduce28DeviceReduceSingleTileKernelINS2_10policy_hubIfy12SumHalfFloatE10Policy1000EPfS8_iS5_ffN4cuda3std3__410__identityEEEvT0_T1_T2_T3_T4_T6_E12temp_storage+20];
	add.f32 	%f352, %f351, %f350;
	selp.f32 	%f353, %f352, %f350, %p83;
	setp.gt.s32 	%p84, %r67, 128;
	ld.shared.f32 	%f354, [_ZZN3cub18CUB_300001_SM_10006detail6reduce28DeviceReduceSingleTileKernelINS2_10policy_hubIfy12SumHalfFloatE10Policy1000EPfS8_iS5_ffN4cuda3std3__410__identityEEEvT0_T1_T2_T3_T4_T6_E12temp_storage+24];
	add.f32 	%f355, %f354, %f353;
	selp.f32 	%f356, %f355, %f353, %p84;
	setp.gt.s32 	%p85, %r67, 160;
	ld.shared.f32 	%f357, [_ZZN3cub18CUB_300001_SM_10006detail6reduce28DeviceReduceSingleTileKernelINS2_10policy_hubIfy12SumHalfFloatE10Policy1000EPfS8_iS5_ffN4cuda3std3__410__identityEEEvT0_T1_T2_T3_T4_T6_E12temp_storage+28];
	add.f32 	%f358, %f357, %f356;
	selp.f32 	%f359, %f358, %f356, %p85;
	setp.gt.s32 	%p86, %r67, 192;
	ld.shared.f32 	%f360, [_ZZN3cub18CUB_300001_SM_10006detail6reduce28DeviceReduceSingleTileKernelINS2_10policy_hubIfy12SumHalfFloatE10Policy1000EPfS8_iS5_ffN4cuda3std3__410__identityEEEvT0_T1_T2_T3_T4_T6_E12temp_storage+32];
	add.f32 	%f361, %f360, %f359;
	selp.f32 	%f362, %f361, %f359, %p86;
	setp.gt.s32 	%p87, %r67, 224;
	ld.shared.f32 	%f363, [_ZZN3cub18CUB_300001_SM_10006detail6reduce28DeviceReduceSingleTileKernelINS2_10policy_hubIfy12SumHalfFloatE10Policy1000EPfS8_iS5_ffN4cuda3std3__410__identityEEEvT0_T1_T2_T3_T4_T6_E12temp_storage+36];
	add.f32 	%f364, %f363, %f362;
	selp.f32 	%f418, %f364, %f362, %p87;
	bra.uni 	$L__BB3_72;
$L__BB3_22:
	mov.u32 	%r13, %tid.x;
	shl.b32 	%r224, %r13, 2;
	mul.wide.u32 	%rd86, %r224, 4;
	add.s64 	%rd76, %rd16, %rd86;
	// begin inline asm
	ld.global.nc.v2.u64 {%rd74, %rd75}, [%rd76];
	// end inline asm
	mov.b64 	{%r225, %r226}, %rd75;
	mov.b64 	{%r227, %r228}, %rd74;
	mov.b32 	%f225, %r228;
	mov.b32 	%f226, %r227;
	mov.b32 	%f227, %r226;
	mov.b32 	%f228, %r225;
	add.s64 	%rd79, %rd76, 4096;
	// begin inline asm
	ld.global.nc.v2.u64 {%rd77, %rd78}, [%rd79];
	// end inline asm
	mov.b64 	{%r229, %r230}, %rd78;
	mov.b64 	{%r231, %r232}, %rd77;
	mov.b32 	%f229, %r232;
	mov.b32 	%f230, %r231;
	mov.b32 	%f231, %r230;
	mov.b32 	%f232, %r229;
	add.s64 	%rd82, %rd76, 8192;
	// begin inline asm
	ld.global.nc.v2.u64 {%rd80, %rd81}, [%rd82];
	// end inline asm
	mov.b64 	{%r233, %r234}, %rd81;
	mov.b64 	{%r235, %r236}, %rd80;
	mov.b32 	%f233, %r236;
	mov.b32 	%f234, %r235;
	mov.b32 	%f235, %r234;
	mov.b32 	%f236, %r233;
	add.s64 	%rd85, %rd76, 12288;
	// begin inline asm
	ld.global.nc.v2.u64 {%rd83, %rd84}, [%rd85];
	// end inline asm
	mov.b64 	{%r237, %r238}, %rd84;
	mov.b64 	{%r239, %r240}, %rd83;
	mov.b32 	%f237, %r240;
	mov.b32 	%f238, %r239;
	mov.b32 	%f239, %r238;
	mov.b32 	%f240, %r237;
	add.f32 	%f241, %f226, %f225;
	add.f32 	%f242, %f241, %f228;
	add.f32 	%f243, %f242, %f227;
	add.f32 	%f244, %f243, %f230;
	add.f32 	%f245, %f244, %f229;
	add.f32 	%f246, %f245, %f232;
	add.f32 	%f247, %f246, %f231;
	add.f32 	%f248, %f247, %f234;
	add.f32 	%f249, %f248, %f233;
	add.f32 	%f250, %f249, %f236;
	add.f32 	%f251, %f250, %f235;
	add.f32 	%f252, %f251, %f238;
	add.f32 	%f253, %f252, %f237;
	add.f32 	%f254, %f253, %f240;
	add.f32 	%f404, %f254, %f239;
	setp.lt.u32 	%p50, %r67, 8192;
	mov.b32 	%r387, 4096;
	@%p50 bra 	$L__BB3_26;
	add.s32 	%r14, %r67, -4096;
	mov.b32 	%r387, 4096;
$L__BB3_24:
	mul.wide.s32 	%rd99, %r387, 4;
	add.s64 	%rd89, %rd76, %rd99;
	// begin inline asm
	ld.global.nc.v2.u64 {%rd87, %rd88}, [%rd89];
	// end inline asm
	mov.b64 	{%r242, %r243}, %rd88;
	mov.b64 	{%r244, %r245}, %rd87;
	mov.b32 	%f255, %r245;
	mov.b32 	%f256, %r244;
	mov.b32 	%f257, %r243;
	mov.b32 	%f258, %r242;
	add.s64 	%rd92, %rd89, 4096;
	// begin inline asm
	ld.global.nc.v2.u64 {%rd90, %rd91}, [%rd92];
	// end inline asm
	mov.b64 	{%r246, %r247}, %rd91;
	mov.b64 	{%r248, %r249}, %rd90;
	mov.b32 	%f259, %r249;
	mov.b32 	%f260, %r248;
	mov.b32 	%f261, %r247;
	mov.b32 	%f262, %r246;
	add.s64 	%rd95, %rd89, 8192;
	// begin inline asm
	ld.global.nc.v2.u64 {%rd93, %rd94}, [%rd95];
	// end inline asm
	mov.b64 	{%r250, %r251}, %rd94;
	mov.b64 	{%r252, %r253}, %rd93;
	mov.b32 	%f263, %r253;
	mov.b32 	%f264, %r252;
	mov.b32 	%f265, %r251;
	mov.b32 	%f266, %r250;
	add.s64 	%rd98, %rd89, 12288;
	// begin inline asm
	ld.global.nc.v2.u64 {%rd96, %rd97}, [%rd98];
	// end inline asm
	mov.b64 	{%r254, %r255}, %rd97;
	mov.b64 	{%r256, %r257}, %rd96;
	mov.b32 	%f267, %r257;
	mov.b32 	%f268, %r256;
	mov.b32 	%f269, %r255;
	mov.b32 	%f270, %r254;
	add.f32 	%f271, %f404, %f256;
	add.f32 	%f272, %f271, %f255;
	add.f32 	%f273, %f272, %f258;
	add.f32 	%f274, %f273, %f257;
	add.f32 	%f275, %f274, %f260;
	add.f32 	%f276, %f275, %f259;
	add.f32 	%f277, %f276, %f262;
	add.f32 	%f278, %f277, %f261;
	add.f32 	%f279, %f278, %f264;
	add.f32 	%f280, %f279, %f263;
	add.f32 	%f281, %f280, %f266;
	add.f32 	%f282, %f281, %f265;
	add.f32 	%f283, %f282, %f268;
	add.f32 	%f284, %f283, %f267;
	add.f32 	%f285, %f284, %f270;
	add.f32 	%f404, %f285, %f269;
	sub.s32 	%r258, %r67, %r387;
	setp.lt.s32 	%p51, %r258, 4096;
	@%p51 bra 	$L__BB3_34;
	add.s32 	%r387, %r387, 4096;
	setp.le.s32 	%p52, %r387, %r14;
	@%p52 bra 	$L__BB3_24;
$L__BB3_26:
	setp.le.s32 	%p53, %r67, %r387;
	@%p53 bra 	$L__BB3_34;
	sub.s32 	%r18, %r67, %r387;
	setp.ge.s32 	%p54, %r13, %r18;
	@%p54 bra 	$L__BB3_34;
	not.b32 	%r259, %r13;
	add.s32 	%r260, %r67, %r259;
	sub.s32 	%r19, %r260, %r387;
	and.b32  	%r261, %r19, 768;
	setp.eq.s32 	%p55, %r261, 768;
	mov.u32 	%r391, %r13;
	@%p55 bra 	$L__BB3_31;
	add.s32 	%r389, %r13, %r387;
	shr.u32 	%r262, %r19, 8;
	add.s32 	%r263, %r262, 1;
	and.b32  	%r264, %r263, 3;
	neg.s32 	%r388, %r264;
	mov.u32 	%r391, %r13;
$L__BB3_30:
	.pragma "nounroll";
	mul.wide.u32 	%rd101, %r389, 4;
	add.s64 	%rd100, %rd16, %rd101;
	// begin inline asm
	ld.global.nc.u32 %r265, [%rd100];
	// end inline asm
	mov.b32 	%f287, %r265;
	add.f32 	%f404, %f404, %f287;
	add.s32 	%r391, %r391, 256;
	add.s32 	%r389, %r389, 256;
	add.s32 	%r388, %r388, 1;
	setp.ne.s32 	%p56, %r388, 0;
	@%p56 bra 	$L__BB3_30;
$L__BB3_31:
	setp.lt.u32 	%p57, %r19, 768;
	@%p57 bra 	$L__BB3_34;
	cvt.u64.u32 	%rd102, %r391;
	cvt.u64.u32 	%rd103, %r387;
	add.s64 	%rd104, %rd102, %rd103;
	shl.b64 	%rd105, %rd104, 2;
	add.s64 	%rd106, %rd105, %rd16;
	add.s64 	%rd122, %rd106, 2048;
	add.s32 	%r392, %r391, %r387;
$L__BB3_33:
	mul.wide.u32 	%rd111, %r392, 4;
	add.s64 	%rd107, %rd16, %rd111;
	// begin inline asm
	ld.global.nc.u32 %r266, [%rd107];
	// end inline asm
	mov.b32 	%f288, %r266;
	add.f32 	%f289, %f404, %f288;
	add.s64 	%rd108, %rd122, -1024;
	// begin inline asm
	ld.global.nc.u32 %r267, [%rd108];
	// end inline asm
	mov.b32 	%f290, %r267;
	add.f32 	%f291, %f289, %f290;
	// begin inline asm
	ld.global.nc.u32 %r268, [%rd122];
	// end inline asm
	mov.b32 	%f292, %r268;
	add.f32 	%f293, %f291, %f292;
	add.s64 	%rd110, %rd122, 1024;
	// begin inline asm
	ld.global.nc.u32 %r269, [%rd110];
	// end inline asm
	mov.b32 	%f294, %r269;
	add.f32 	%f404, %f293, %f294;
	add.s32 	%r391, %r391, 1024;
	add.s64 	%rd122, %rd122, 4096;
	add.s32 	%r392, %r392, 1024;
	setp.lt.s32 	%p58, %r391, %r18;
	@%p58 bra 	$L__BB3_33;
$L__BB3_34:
	// begin inline asm
	mov.u32 %r270, %laneid;
	// end inline asm
	mov.b32 	%r272, %f404;
	mov.b32 	%r273, 1;
	mov.b32 	%r294, 31;
	mov.b32 	%r295, -1;
	// begin inline asm
	shfl.sync.down.b32 %r271, %r272, %r273, %r294, %r295;
	// end inline asm
	setp.gt.s32 	%p59, %r270, 30;
	mov.b32 	%f295, %r271;
	add.f32 	%f296, %f404, %f295;
	selp.f32 	%f297, %f404, %f296, %p59;
	mov.b32 	%r277, %f297;
	mov.b32 	%r278, 2;
	// begin inline asm
	shfl.sync.down.b32 %r276, %r277, %r278, %r294, %r295;
	// end inline asm
	setp.gt.s32 	%p60, %r270, 29;
	mov.b32 	%f298, %r276;
	add.f32 	%f299, %f297, %f298;
	selp.f32 	%f300, %f297, %f299, %p60;
	mov.b32 	%r282, %f300;
	mov.b32 	%r283, 4;
	// begin inline asm
	shfl.sync.down.b32 %r281, %r282, %r283, %r294, %r295;
	// end inline asm
	setp.gt.s32 	%p61, %r270, 27;
	mov.b32 	%f301, %r281;
	add.f32 	%f302, %f300, %f301;
	selp.f32 	%f303, %f300, %f302, %p61;
	mov.b32 	%r287, %f303;
	mov.b32 	%r288, 8;
	// begin inline asm
	shfl.sync.down.b32 %r286, %r287, %r288, %r294, %r295;
	// end inline asm
	setp.gt.s32 	%p62, %r270, 23;
	mov.b32 	%f304, %r286;
	add.f32 	%f305, %f303, %f304;
	selp.f32 	%f306, %f303, %f305, %p62;
	mov.b32 	%r292, %f306;
	mov.b32 	%r293, 16;
	// begin inline asm
	shfl.sync.down.b32 %r291, %r292, %r293, %r294, %r295;
	// end inline asm
	setp.gt.s32 	%p63, %r270, 15;
	mov.b32 	%f307, %r291;
	add.f32 	%f26, %f306, %f307;
	selp.f32 	%f418, %f306, %f26, %p63;
	setp.ne.s32 	%p64, %r270, 0;
	@%p64 bra 	$L__BB3_36;
	shr.u32 	%r296, %r13, 3;
	and.b32  	%r297, %r296, 124;
	mov.u32 	%r298, _ZZN3cub18CUB_300001_SM_10006detail6reduce28DeviceReduceSingleTileKernelINS2_10policy_hubIfy12SumHalfFloatE10Policy1000EPfS8_iS5_ffN4cuda3std3__410__identityEEEvT0_T1_T2_T3_T4_T6_E12temp_storage;
	add.s32 	%r299, %r298, %r297;
	st.shared.f32 	[%r299+8], %f26;
$L__BB3_36:
	bar.sync 	0;
	setp.ne.s32 	%p65, %r13, 0;
	@%p65 bra 	$L__BB3_72;
	ld.shared.f32 	%f308, [_ZZN3cub18CUB_300001_SM_10006detail6reduce28DeviceReduceSingleTileKernelINS2_10policy_hubIfy12SumHalfFloatE10Policy1000EPfS8_iS5_ffN4cuda3std3__410__identityEEEvT0_T1_T2_T3_T4_T6_E12temp_storage+12];
	add.f32 	%f309, %f418, %f308;
	ld.shared.f32 	%f310, [_ZZN3cub18CUB_300001_SM_10006detail6reduce28DeviceReduceSingleTileKernelINS2_10policy_hubIfy12SumHalfFloatE10Policy1000EPfS8_iS5_ffN4cuda3std3__410__identityEEEvT0_T1_T2_T3_T4_T6_E12temp_storage+16];
	add.f32 	%f311, %f309, %f310;
	ld.shared.f32 	%f312, [_ZZN3cub18CUB_300001_SM_10006detail6reduce28DeviceReduceSingleTileKernelINS2_10policy_hubIfy12SumHalfFloatE10Policy1000EPfS8_iS5_ffN4cuda3std3__410__identityEEEvT0_T1_T2_T3_T4_T6_E12temp_storage+20];
	add.f32 	%f313, %f311, %f312;
	ld.shared.f32 	%f314, [_ZZN3cub18CUB_300001_SM_10006detail6reduce28DeviceReduceSingleTileKernelINS2_10policy_hubIfy12SumHalfFloatE10Policy1000EPfS8_iS5_ffN4cuda3std3__410__identityEEEvT0_T1_T2_T3_T4_T6_E12temp_storage+24];
	add.f32 	%f315, %f313, %f314;
	ld.shared.f32 	%f316, [_ZZN3cub18CUB_300001_SM_10006detail6reduce28DeviceReduceSingleTileKernelINS2_10policy_hubIfy12SumHalfFloatE10Policy1000EPfS8_iS5_ffN4cuda3std3__410__identityEEEvT0_T1_T2_T3_T4_T6_E12temp_storage+28];
	add.f32 	%f317, %f315, %f316;
	ld.shared.f32 	%f318, [_ZZN3cub18CUB_300001_SM_10006detail6reduce28DeviceReduceSingleTileKernelINS2_10policy_hubIfy12SumHalfFloatE10Policy1000EPfS8_iS5_ffN4cuda3std3__410__identityEEEvT0_T1_T2_T3_T4_T6_E12temp_storage+32];
	add.f32 	%f319, %f317, %f318;
	ld.shared.f32 	%f320, [_ZZN3cub18CUB_300001_SM_10006detail6reduce28DeviceReduceSingleTileKernelINS2_10policy_hubIfy12SumHalfFloatE10Policy1000EPfS8_iS5_ffN4cuda3std3__410__identityEEEvT0_T1_T2_T3_T4_T6_E12temp_storage+36];
	add.f32 	%f418, %f319, %f320;
	bra.uni 	$L__BB3_72;
$L__BB3_38:
	setp.gt.s32 	%p3, %r67, 4095;
	@%p3 bra 	$L__BB3_56;
	mov.u32 	%r34, %tid.x;
	setp.ge.s32 	%p20, %r34, %r67;
	mov.f32 	%f410, 0f00000000;
	mov.u32 	%r397, %r34;
	@%p20 bra 	$L__BB3_41;
	mul.wide.u32 	%rd66, %r34, 4;
	add.s64 	%rd65, %rd16, %rd66;
	// begin inline asm
	ld.global.nc.u32 %r144, [%rd65];
	// end inline asm
	mov.b32 	%f410, %r144;
	add.s32 	%r397, %r34, 256;
$L__BB3_41:
	setp.ge.s32 	%p21, %r397, %r67;
	@%p21 bra 	$L__BB3_47;
	not.b32 	%r145, %r397;
	add.s32 	%r37, %r67, %r145;
	and.b32  	%r146, %r37, 768;
	setp.eq.s32 	%p22, %r146, 768;
	@%p22 bra 	$L__BB3_45;
	mul.wide.u32 	%rd67, %r397, 4;
	add.s64 	%rd123, %rd16, %rd67;
	shr.u32 	%r147, %r37, 8;
	add.s32 	%r148, %r147, 1;
	and.b32  	%r149, %r148, 3;
	neg.s32 	%r395, %r149;
$L__BB3_44:
	.pragma "nounroll";
	// begin inline asm
	ld.global.nc.u32 %r150, [%rd123];
	// end inline asm
	mov.b32 	%f157, %r150;
	add.f32 	%f410, %f410, %f157;
	add.s32 	%r397, %r397, 256;
	add.s64 	%rd123, %rd123, 1024;
	add.s32 	%r395, %r395, 1;
	setp.ne.s32 	%p23, %r395, 0;
	@%p23 bra 	$L__BB3_44;
$L__BB3_45:
	setp.lt.u32 	%p24, %r37, 768;
	@%p24 bra 	$L__BB3_47;
$L__BB3_46:
	mul.wide.s32 	%rd73, %r397, 4;
	add.s64 	%rd69, %rd16, %rd73;
	// begin inline asm
	ld.global.nc.u32 %r151, [%rd69];
	// end inline asm
	mov.b32 	%f158, %r151;
	add.f32 	%f159, %f410, %f158;
	add.s64 	%rd70, %rd69, 1024;
	// begin inline asm
	ld.global.nc.u32 %r152, [%rd70];
	// end inline asm
	mov.b32 	%f160, %r152;
	add.f32 	%f161, %f159, %f160;
	add.s64 	%rd71, %rd69, 2048;
	// begin inline asm
	ld.global.nc.u32 %r153, [%rd71];
	// end inline asm
	mov.b32 	%f162, %r153;
	add.f32 	%f163, %f161, %f162;
	add.s64 	%rd72, %rd69, 3072;
	// begin inline asm
	ld.global.nc.u32 %r154, [%rd72];
	// end inline asm
	mov.b32 	%f164, %r154;
	add.f32 	%f410, %f163, %f164;
	add.s32 	%r397, %r397, 1024;
	setp.lt.s32 	%p25, %r397, %r67;
	@%p25 bra 	$L__BB3_46;
$L__BB3_47:
	setp.lt.s32 	%p26, %r67, 256;
	@%p26 bra 	$L__BB3_52;
	// begin inline asm
	mov.u32 %r193, %laneid;
	// end inline asm
	mov.b32 	%r195, %f410;
	mov.b32 	%r196, 1;
	mov.b32 	%r217, 31;
	mov.b32 	%r218, -1;
	// begin inline asm
	shfl.sync.down.b32 %r194, %r195, %r196, %r217, %r218;
	// end inline asm
	setp.gt.s32 	%p42, %r193, 30;
	mov.b32 	%f199, %r194;
	add.f32 	%f200, %f410, %f199;
	selp.f32 	%f201, %f410, %f200, %p42;
	mov.b32 	%r200, %f201;
	mov.b32 	%r201, 2;
	// begin inline asm
	shfl.sync.down.b32 %r199, %r200, %r201, %r217, %r218;
	// end inline asm
	setp.gt.s32 	%p43, %r193, 29;
	mov.b32 	%f202, %r199;
	add.f32 	%f203, %f201, %f202;
	selp.f32 	%f204, %f201, %f203, %p43;
	mov.b32 	%r205, %f204;
	mov.b32 	%r206, 4;
	// begin inline asm
	shfl.sync.down.b32 %r204, %r205, %r206, %r217, %r218;
	// end inline asm
	setp.gt.s32 	%p44, %r193, 27;
	mov.b32 	%f205, %r204;
	add.f32 	%f206, %f204, %f205;
	selp.f32 	%f207, %f204, %f206, %p44;
	mov.b32 	%r210, %f207;
	mov.b32 	%r211, 8;
	// begin inline asm
	shfl.sync.down.b32 %r209, %r210, %r211, %r217, %r218;
	// end inline asm
	setp.gt.s32 	%p45, %r193, 23;
	mov.b32 	%f208, %r209;
	add.f32 	%f209, %f207, %f208;
	selp.f32 	%f210, %f207, %f209, %p45;
	mov.b32 	%r215, %f210;
	mov.b32 	%r216, 16;
	// begin inline asm
	shfl.sync.down.b32 %r214, %r215, %r216, %r217, %r218;
	// end inline asm
	setp.gt.s32 	%p46, %r193, 15;
	mov.b32 	%f211, %r214;
	add.f32 	%f38, %f210, %f211;
	selp.f32 	%f418, %f210, %f38, %p46;
	setp.ne.s32 	%p47, %r193, 0;
	@%p47 bra 	$L__BB3_50;
	shr.u32 	%r219, %r34, 3;
	and.b32  	%r220, %r219, 124;
	mov.u32 	%r221, _ZZN3cub18CUB_300001_SM_10006detail6reduce28DeviceReduceSingleTileKernelINS2_10policy_hubIfy12SumHalfFloatE10Policy1000EPfS8_iS5_ffN4cuda3std3__410__identityEEEvT0_T1_T2_T3_T4_T6_E12temp_storage;
	add.s32 	%r222, %r221, %r220;
	st.shared.f32 	[%r222+8], %f38;
$L__BB3_50:
	bar.sync 	0;
	setp.ne.s32 	%p48, %r34, 0;
	@%p48 bra 	$L__BB3_72;
	ld.shared.f32 	%f212, [_ZZN3cub18CUB_300001_SM_10006detail6reduce28DeviceReduceSingleTileKernelINS2_10policy_hubIfy12SumHalfFloatE10Policy1000EPfS8_iS5_ffN4cuda3std3__410__identityEEEvT0_T1_T2_T3_T4_T6_E12temp_storage+12];
	add.f32 	%f213, %f418, %f212;
	ld.shared.f32 	%f214, [_ZZN3cub18CUB_300001_SM_10006detail6reduce28DeviceReduceSingleTileKernelINS2_10policy_hubIfy12SumHalfFloatE10Policy1000EPfS8_iS5_ffN4cuda3std3__410__identityEEEvT0_T1_T2_T3_T4_T6_E12temp_storage+16];
	add.f32 	%f215, %f213, %f214;
	ld.shared.f32 	%f216, [_ZZN3cub18CUB_300001_SM_10006detail6reduce28DeviceReduceSingleTileKernelINS2_10policy_hubIfy12SumHalfFloatE10Policy1000EPfS8_iS5_ffN4cuda3std3__410__identityEEEvT0_T1_T2_T3_T4_T6_E12temp_storage+20];
	add.f32 	%f217, %f215, %f216;
	ld.shared.f32 	%f218, [_ZZN3cub18CUB_300001_SM_10006detail6reduce28DeviceReduceSingleTileKernelINS2_10policy_hubIfy12SumHalfFloatE10Policy1000EPfS8_iS5_ffN4cuda3std3__410__identityEEEvT0_T1_T2_T3_T4_T6_E12temp_storage+24];
	add.f32 	%f219, %f217, %f218;
	ld.shared.f32 	%f220, [_ZZN3cub18CUB_300001_SM_10006detail6reduce28DeviceReduceSingleTileKernelINS2_10policy_hubIfy12SumHalfFloatE10Policy1000EPfS8_iS5_ffN4cuda3std3__410__identityEEEvT0_T1_T2_T3_T4_T6_E12temp_storage+28];
	add.f32 	%f221, %f219, %f220;
	ld.shared.f32 	%f222, [_ZZN3cub18CUB_300001_SM_10006detail6reduce28DeviceReduceSingleTileKernelINS2_10policy_hubIfy12SumHalfFloatE10Policy1000EPfS8_iS5_ffN4cuda3std3__410__identityEEEvT0_T1_T2_T3_T4_T6_E12temp_storage+32];
	add.f32 	%f223, %f221, %f222;
	ld.shared.f32 	%f224, [_ZZN3cub18CUB_300001_SM_10006detail6reduce28DeviceReduceSingleTileKernelINS2_10policy_hubIfy12SumHalfFloatE10Policy1000EPfS8_iS5_ffN4cuda3std3__410__identityEEEvT0_T1_T2_T3_T4_T6_E12temp_storage+36];
	add.f32 	%f418, %f223, %f224;
	bra.uni 	$L__BB3_72;
$L__BB3_52:
	// begin inline asm
	mov.u32 %r155, %laneid;
	// end inline asm
	and.b32  	%r181, %r34, 992;
	add.s32 	%r182, %r181, 32;
	setp.gt.s32 	%p27, %r182, %r67;
	not.b32 	%r183, %r181;
	add.s32 	%r184, %r67, %r183;
	selp.b32 	%r179, %r184, 31, %p27;
	mov.b32 	%r157, %f410;
	mov.b32 	%r158, 1;
	mov.b32 	%r180, -1;
	// begin inline asm
	shfl.sync.down.b32 %r156, %r157, %r158, %r179, %r180;
	// end inline asm
	setp.lt.s32 	%p28, %r155, %r179;
	mov.b32 	%f165, %r156;
	add.f32 	%f166, %f410, %f165;
	selp.f32 	%f167, %f166, %f410, %p28;
	mov.b32 	%r162, %f167;
	mov.b32 	%r163, 2;
	// begin inline asm
	shfl.sync.down.b32 %r161, %r162, %r163, %r179, %r180;
	// end inline asm
	add.s32 	%r185, %r155, 2;
	setp.gt.s32 	%p29, %r185, %r179;
	mov.b32 	%f168, %r161;
	add.f32 	%f169, %f167, %f168;
	selp.f32 	%f170, %f167, %f169, %p29;
	mov.b32 	%r167, %f170;
	mov.b32 	%r168, 4;
	// begin inline asm
	shfl.sync.down.b32 %r166, %r167, %r168, %r179, %r180;
	// end inline asm
	add.s32 	%r186, %r155, 4;
	setp.gt.s32 	%p30, %r186, %r179;
	mov.b32 	%f171, %r166;
	add.f32 	%f172, %f170, %f171;
	selp.f32 	%f173, %f170, %f172, %p30;
	mov.b32 	%r172, %f173;
	mov.b32 	%r173, 8;
	// begin inline asm
	shfl.sync.down.b32 %r171, %r172, %r173, %r179, %r180;
	// end inline asm
	add.s32 	%r187, %r155, 8;
	setp.gt.s32 	%p31, %r187, %r179;
	mov.b32 	%f174, %r171;
	add.f32 	%f175, %f173, %f174;
	selp.f32 	%f176, %f173, %f175, %p31;
	mov.b32 	%r177, %f176;
	mov.b32 	%r178, 16;
	// begin inline asm
	shfl.sync.down.b32 %r176, %r177, %r178, %r179, %r180;
	// end inline asm
	add.s32 	%r188, %r155, 16;
	setp.gt.s32 	%p32, %r188, %r179;
	mov.b32 	%f177, %r176;
	add.f32 	%f178, %f176, %f177;
	selp.f32 	%f418, %f176, %f178, %p32;
	setp.ne.s32 	%p33, %r155, 0;
	@%p33 bra 	$L__BB3_54;
	shr.u32 	%r189, %r34, 3;
	and.b32  	%r190, %r189, 124;
	mov.u32 	%r191, _ZZN3cub18CUB_300001_SM_10006detail6reduce28DeviceReduceSingleTileKernelINS2_10policy_hubIfy12SumHalfFloatE10Policy1000EPfS8_iS5_ffN4cuda3std3__410__identityEEEvT0_T1_T2_T3_T4_T6_E12temp_storage;
	add.s32 	%r192, %r191, %r190;
	st.shared.f32 	[%r192+8], %f418;
$L__BB3_54:
	bar.sync 	0;
	setp.ne.s32 	%p34, %r34, 0;
	@%p34 bra 	$L__BB3_72;
	setp.gt.s32 	%p35, %r67, 32;
	ld.shared.f32 	%f179, [_ZZN3cub18CUB_300001_SM_10006detail6reduce28DeviceReduceSingleTileKernelINS2_10policy_hubIfy12SumHalfFloatE10Policy1000EPfS8_iS5_ffN4cuda3std3__410__identityEEEvT0_T1_T2_T3_T4_T6_E12temp_storage+12];
	add.f32 	%f180, %f418, %f179;
	selp.f32 	%f181, %f180, %f418, %p35;
	setp.gt.s32 	%p36, %r67, 64;
	ld.shared.f32 	%f182, [_ZZN3cub18CUB_300001_SM_10006detail6reduce28DeviceReduceSingleTileKernelINS2_10policy_hubIfy12SumHalfFloatE10Policy1000EPfS8_iS5_ffN4cuda3std3__410__identityEEEvT0_T1_T2_T3_T4_T6_E12temp_storage+16];
	add.f32 	%f183, %f182, %f181;
	selp.f32 	%f184, %f183, %f181, %p36;
	setp.gt.s32 	%p37, %r67, 96;
	ld.shared.f32 	%f185, [_ZZN3cub18CUB_300001_SM_10006detail6reduce28DeviceReduceSingleTileKernelINS2_10policy_hubIfy12SumHalfFloatE10Policy1000EPfS8_iS5_ffN4cuda3std3__410__identityEEEvT0_T1_T2_T3_T4_T6_E12temp_storage+20];
	add.f32 	%f186, %f185, %f184;
	selp.f32 	%f187, %f186, %f184, %p37;
	setp.gt.s32 	%p38, %r67, 128;
	ld.shared.f32 	%f188, [_ZZN3cub18CUB_300001_SM_10006detail6reduce28DeviceReduceSingleTileKernelINS2_10policy_hubIfy12SumHalfFloatE10Policy1000EPfS8_iS5_ffN4cuda3std3__410__identityEEEvT0_T1_T2_T3_T4_T6_E12temp_storage+24];
	add.f32 	%f189, %f188, %f187;
	selp.f32 	%f190, %f189, %f187, %p38;
	setp.gt.s32 	%p39, %r67, 160;
	ld.shared.f32 	%f191, [_ZZN3cub18CUB_300001_SM_10006detail6reduce28DeviceReduceSingleTileKernelINS2_10policy_hubIfy12SumHalfFloatE10Policy1000EPfS8_iS5_ffN4cuda3std3__410__identityEEEvT0_T1_T2_T3_T4_T6_E12temp_storage+28];
	add.f32 	%f192, %f191, %f190;
	selp.f32 	%f193, %f192, %f190, %p39;
	setp.gt.s32 	%p40, %r67, 192;
	ld.shared.f32 	%f194, [_ZZN3cub18CUB_300001_SM_10006detail6reduce28DeviceReduceSingleTileKernelINS2_10policy_hubIfy12SumHalfFloatE10Policy1000EPfS8_iS5_ffN4cuda3std3__410__identityEEEvT0_T1_T2_T3_T4_T6_E12temp_storage+32];
	add.f32 	%f195, %f194, %f193;
	selp.f32 	%f196, %f195, %f193, %p40;
	setp.gt.s32 	%p41, %r67, 224;
	ld.shared.f32 	%f197, [_ZZN3cub18CUB_300001_SM_10006detail6reduce28DeviceReduceSingleTileKernelINS2_10policy_hubIfy12SumHalfFloatE10Policy1000EPfS8_iS5_ffN4cuda3std3__410__identityEEEvT0_T1_T2_T3_T4_T6_E12temp_storage+36];
	add.f32 	%f198, %f197, %f196;
	selp.f32 	%f418, %f198, %f196, %p41;
	bra.uni 	$L__BB3_72;
$L__BB3_56:
	mov.u32 	%r46, %tid.x;
	mul.wide.u32 	%rd35, %r46, 4;
	add.s64 	%rd19, %rd16, %rd35;
	// begin inline asm
	ld.global.nc.u32 %r68, [%rd19];
	// end inline asm
	mov.b32 	%f59, %r68;
	add.s64 	%rd20, %rd19, 1024;
	// begin inline asm
	ld.global.nc.u32 %r69, [%rd20];
	// end inline asm
	mov.b32 	%f60, %r69;
	add.s64 	%rd21, %rd19, 2048;
	// begin inline asm
	ld.global.nc.u32 %r70, [%rd21];
	// end inline asm
	mov.b32 	%f61, %r70;
	add.s64 	%rd22, %rd19, 3072;
	// begin inline asm
	ld.global.nc.u32 %r71, [%rd22];
	// end inline asm
	mov.b32 	%f62, %r71;
	add.s64 	%rd23, %rd19, 4096;
	// begin inline asm
	ld.global.nc.u32 %r72, [%rd23];
	// end inline asm
	mov.b32 	%f63, %r72;
	add.s64 	%rd24, %rd19, 5120;
	// begin inline asm
	ld.global.nc.u32 %r73, [%rd24];
	// end inline asm
	mov.b32 	%f64, %r73;
	add.s64 	%rd25, %rd19, 6144;
	// begin inline asm
	ld.global.nc.u32 %r74, [%rd25];
	// end inline asm
	mov.b32 	%f65, %r74;
	add.s64 	%rd26, %rd19, 7168;
	// begin inline asm
	ld.global.nc.u32 %r75, [%rd26];
	// end inline asm
	mov.b32 	%f66, %r75;
	add.s64 	%rd27, %rd19, 8192;
	// begin inline asm
	ld.global.nc.u32 %r76, [%rd27];
	// end inline asm
	mov.b32 	%f67, %r76;
	add.s64 	%rd28, %rd19, 9216;
	// begin inline asm
	ld.global.nc.u32 %r77, [%rd28];
	// end inline asm
	mov.b32 	%f68, %r77;
	add.s64 	%rd29, %rd19, 10240;
	// begin inline asm
	ld.global.nc.u32 %r78, [%rd29];
	// end inline asm
	mov.b32 	%f69, %r78;
	add.s64 	%rd30, %rd19, 11264;
	// begin inline asm
	ld.global.nc.u32 %r79, [%rd30];
	// end inline asm
	mov.b32 	%f70, %r79;
	add.s64 	%rd31, %rd19, 12288;
	// begin inline asm
	ld.global.nc.u32 %r80, [%rd31];
	// end inline asm
	mov.b32 	%f71, %r80;
	add.s64 	%rd32, %rd19, 13312;
	// begin inline asm
	ld.global.nc.u32 %r81, [%rd32];
	// end inline asm
	mov.b32 	%f72, %r81;
	add.s64 	%rd33, %rd19, 14336;
	// begin inline asm
	ld.global.nc.u32 %r82, [%rd33];
	// end inline asm
	mov.b32 	%f73, %r82;
	add.s64 	%rd34, %rd19, 15360;
	// begin inline asm
	ld.global.nc.u32 %r83, [%rd34];
	// end inline asm
	mov.b32 	%f74, %r83;
	add.f32 	%f75, %f59, %f60;
	add.f32 	%f76, %f75, %f61;
	add.f32 	%f77, %f76, %f62;
	add.f32 	%f78, %f77, %f63;
	add.f32 	%f79, %f78, %f64;
	add.f32 	%f80, %f79, %f65;
	add.f32 	%f81, %f80, %f66;
	add.f32 	%f82, %f81, %f67;
	add.f32 	%f83, %f82, %f68;
	add.f32 	%f84, %f83, %f69;
	add.f32 	%f85, %f84, %f70;
	add.f32 	%f86, %f85, %f71;
	add.f32 	%f87, %f86, %f72;
	add.f32 	%f88, %f87, %f73;
	add.f32 	%f417, %f88, %f74;
	setp.lt.u32 	%p4, %r67, 8192;
	mov.b32 	%r400, 4096;
	@%p4 bra 	$L__BB3_60;
	add.s32 	%r47, %r67, -4096;
	mov.b32 	%r400, 4096;
$L__BB3_58:
	mul.wide.s32 	%rd52, %r400, 4;
	add.s64 	%rd36, %rd19, %rd52;
	// begin inline asm
	ld.global.nc.u32 %r86, [%rd36];
	// end inline asm
	mov.b32 	%f89, %r86;
	add.s64 	%rd37, %rd36, 1024;
	// begin inline asm
	ld.global.nc.u32 %r87, [%rd37];
	// end inline asm
	mov.b32 	%f90, %r87;
	add.s64 	%rd38, %rd36, 2048;
	// begin inline asm
	ld.global.nc.u32 %r88, [%rd38];
	// end inline asm
	mov.b32 	%f91, %r88;
	add.s64 	%rd39, %rd36, 3072;
	// begin inline asm
	ld.global.nc.u32 %r89, [%rd39];
	// end inline asm
	mov.b32 	%f92, %r89;
	add.s64 	%rd40, %rd36, 4096;
	// begin inline asm
	ld.global.nc.u32 %r90, [%rd40];
	// end inline asm
	mov.b32 	%f93, %r90;
	add.s64 	%rd41, %rd36, 5120;
	// begin inline asm
	ld.global.nc.u32 %r91, [%rd41];
	// end inline asm
	mov.b32 	%f94, %r91;
	add.s64 	%rd42, %rd36, 6144;
	// begin inline asm
	ld.global.nc.u32 %r92, [%rd42];
	// end inline asm
	mov.b32 	%f95, %r92;
	add.s64 	%rd43, %rd36, 7168;
	// begin inline asm
	ld.global.nc.u32 %r93, [%rd43];
	// end inline asm
	mov.b32 	%f96, %r93;
	add.s64 	%rd44, %rd36, 8192;
	// begin inline asm
	ld.global.nc.u32 %r94, [%rd44];
	// end inline asm
	mov.b32 	%f97, %r94;
	add.s64 	%rd45, %rd36, 9216;
	// begin inline asm
	ld.global.nc.u32 %r95, [%rd45];
	// end inline asm
	mov.b32 	%f98, %r95;
	add.s64 	%rd46, %rd36, 10240;
	// begin inline asm
	ld.global.nc.u32 %r96, [%rd46];
	// end inline asm
	mov.b32 	%f99, %r96;
	add.s64 	%rd47, %rd36, 11264;
	// begin inline asm
	ld.global.nc.u32 %r97, [%rd47];
	// end inline asm
	mov.b32 	%f100, %r97;
	add.s64 	%rd48, %rd36, 12288;
	// begin inline asm
	ld.global.nc.u32 %r98, [%rd48];
	// end inline asm
	mov.b32 	%f101, %r98;
	add.s64 	%rd49, %rd36, 13312;
	// begin inline asm
	ld.global.nc.u32 %r99, [%rd49];
	// end inline asm
	mov.b32 	%f102, %r99;
	add.s64 	%rd50, %rd36, 14336;
	// begin inline asm
	ld.global.nc.u32 %r100, [%rd50];
	// end inline asm
	mov.b32 	%f103, %r100;
	add.s64 	%rd51, %rd36, 15360;
	// begin inline asm
	ld.global.nc.u32 %r101, [%rd51];
	// end inline asm
	mov.b32 	%f104, %r101;
	add.f32 	%f105, %f417, %f89;
	add.f32 	%f106, %f105, %f90;
	add.f32 	%f107, %f106, %f91;
	add.f32 	%f108, %f107, %f92;
	add.f32 	%f109, %f108, %f93;
	add.f32 	%f110, %f109, %f94;
	add.f32 	%f111, %f110, %f95;
	add.f32 	%f112, %f111, %f96;
	add.f32 	%f113, %f112, %f97;
	add.f32 	%f114, %f113, %f98;
	add.f32 	%f115, %f114, %f99;
	add.f32 	%f116, %f115, %f100;
	add.f32 	%f117, %f116, %f101;
	add.f32 	%f118, %f117, %f102;
	add.f32 	%f119, %f118, %f103;
	add.f32 	%f417, %f119, %f104;
	sub.s32 	%r102, %r67, %r400;
	setp.lt.s32 	%p5, %r102, 4096;
	@%p5 bra 	$L__BB3_68;
	add.s32 	%r400, %r400, 4096;
	setp.le.s32 	%p6, %r400, %r47;
	@%p6 bra 	$L__BB3_58;
$L__BB3_60:
	setp.le.s32 	%p7, %r67, %r400;
	@%p7 bra 	$L__BB3_68;
	sub.s32 	%r51, %r67, %r400;
	setp.ge.s32 	%p8, %r46, %r51;
	@%p8 bra 	$L__BB3_68;
	not.b32 	%r103, %r46;
	add.s32 	%r104, %r67, %r103;
	sub.s32 	%r52, %r104, %r400;
	and.b32  	%r105, %r52, 768;
	setp.eq.s32 	%p9, %r105, 768;
	mov.u32 	%r404, %r46;
	@%p9 bra 	$L__BB3_65;
	add.s32 	%r402, %r46, %r400;
	shr.u32 	%r106, %r52, 8;
	add.s32 	%r107, %r106, 1;
	and.b32  	%r108, %r107, 3;
	neg.s32 	%r401, %r108;
	mov.u32 	%r404, %r46;
$L__BB3_64:
	.pragma "nounroll";
	mul.wide.u32 	%rd54, %r402, 4;
	add.s64 	%rd53, %rd16, %rd54;
	// begin inline asm
	ld.global.nc.u32 %r109, [%rd53];
	// end inline asm
	mov.b32 	%f121, %r109;
	add.f32 	%f417, %f417, %f121;
	add.s32 	%r404, %r404, 256;
	add.s32 	%r402, %r402, 256;
	add.s32 	%r401, %r401, 1;
	setp.ne.s32 	%p10, %r401, 0;
	@%p10 bra 	$L__BB3_64;
$L__BB3_65:
	setp.lt.u32 	%p11, %r52, 768;
	@%p11 bra 	$L__BB3_68;
	cvt.u64.u32 	%rd55, %r404;
	cvt.u64.u32 	%rd56, %r400;
	add.s64 	%rd57, %rd55, %rd56;
	shl.b64 	%rd58, %rd57, 2;
	add.s64 	%rd59, %rd58, %rd16;
	add.s64 	%rd124, %rd59, 2048;
	add.s32 	%r405, %r404, %r400;
$L__BB3_67:
	mul.wide.u32 	%rd64, %r405, 4;
	add.s64 	%rd60, %rd16, %rd64;
	// begin inline asm
	ld.global.nc.u32 %r110, [%rd60];
	// end inline asm
	mov.b32 	%f122, %r110;
	add.f32 	%f123, %f417, %f122;
	add.s64 	%rd61, %rd124, -1024;
	// begin inline asm
	ld.global.nc.u32 %r111, [%rd61];
	// end inline asm
	mov.b32 	%f124, %r111;
	add.f32 	%f125, %f123, %f124;
	// begin inline asm
	ld.global.nc.u32 %r112, [%rd124];
	// end inline asm
	mov.b32 	%f126, %r112;
	add.f32 	%f127, %f125, %f126;
	add.s64 	%rd63, %rd124, 1024;
	// begin inline asm
	ld.global.nc.u32 %r113, [%rd63];
	// end inline asm
	mov.b32 	%f128, %r113;
	add.f32 	%f417, %f127, %f128;
	add.s32 	%r404, %r404, 1024;
	add.s64 	%rd124, %rd124, 4096;
	add.s32 	%r405, %r405, 1024;
	setp.lt.s32 	%p12, %r404, %r51;
	@%p12 bra 	$L__BB3_67;
$L__BB3_68:
	// begin inline asm
	mov.u32 %r114, %laneid;
	// end inline asm
	mov.b32 	%r116, %f417;
	mov.b32 	%r117, 1;
	mov.b32 	%r138, 31;
	mov.b32 	%r139, -1;
	// begin inline asm
	shfl.sync.down.b32 %r115, %r116, %r117, %r138, %r139;
	// end inline asm
	setp.gt.s32 	%p13, %r114, 30;
	mov.b32 	%f129, %r115;
	add.f32 	%f130, %f417, %f129;
	selp.f32 	%f131, %f417, %f130, %p13;
	mov.b32 	%r121, %f131;
	mov.b32 	%r122, 2;
	// begin inline asm
	shfl.sync.down.b32 %r120, %r121, %r122, %r138, %r139;
	// end inline asm
	setp.gt.s32 	%p14, %r114, 29;
	mov.b32 	%f132, %r120;
	add.f32 	%f133, %f131, %f132;
	selp.f32 	%f134, %f131, %f133, %p14;
	mov.b32 	%r126, %f134;
	mov.b32 	%r127, 4;
	// begin inline asm
	shfl.sync.down.b32 %r125, %r126, %r127, %r138, %r139;
	// end inline asm
	setp.gt.s32 	%p15, %r114, 27;
	mov.b32 	%f135, %r125;
	add.f32 	%f136, %f134, %f135;
	selp.f32 	%f137, %f134, %f136, %p15;
	mov.b32 	%r131, %f137;
	mov.b32 	%r132, 8;
	// begin inline asm
	shfl.sync.down.b32 %r130, %r131, %r132, %r138, %r139;
	// end inline asm
	setp.gt.s32 	%p16, %r114, 23;
	mov.b32 	%f138, %r130;
	add.f32 	%f139, %f137, %f138;
	selp.f32 	%f140, %f137, %f139, %p16;
	mov.b32 	%r136, %f140;
	mov.b32 	%r137, 16;
	// begin inline asm
	shfl.sync.down.b32 %r135, %r136, %r137, %r138, %r139;
	// end inline asm
	setp.gt.s32 	%p17, %r114, 15;
	mov.b32 	%f141, %r135;
	add.f32 	%f54, %f140, %f141;
	selp.f32 	%f418, %f140, %f54, %p17;
	setp.ne.s32 	%p18, %r114, 0;
	@%p18 bra 	$L__BB3_70;
	shr.u32 	%r140, %r46, 3;
	and.b32  	%r141, %r140, 124;
	mov.u32 	%r142, _ZZN3cub18CUB_300001_SM_10006detail6reduce28DeviceReduceSingleTileKernelINS2_10policy_hubIfy12SumHalfFloatE10Policy1000EPfS8_iS5_ffN4cuda3std3__410__identityEEEvT0_T1_T2_T3_T4_T6_E12temp_storage;
	add.s32 	%r143, %r142, %r141;
	st.shared.f32 	[%r143+8], %f54;
$L__BB3_70:
	bar.sync 	0;
	setp.ne.s32 	%p19, %r46, 0;
	@%p19 bra 	$L__BB3_72;
	ld.shared.f32 	%f142, [_ZZN3cub18CUB_300001_SM_10006detail6reduce28DeviceReduceSingleTileKernelINS2_10policy_hubIfy12SumHalfFloatE10Policy1000EPfS8_iS5_ffN4cuda3std3__410__identityEEEvT0_T1_T2_T3_T4_T6_E12temp_storage+12];
	add.f32 	%f143, %f418, %f142;
	ld.shared.f32 	%f144, [_ZZN3cub18CUB_300001_SM_10006detail6reduce28DeviceReduceSingleTileKernelINS2_10policy_hubIfy12SumHalfFloatE10Policy1000EPfS8_iS5_ffN4cuda3std3__410__identityEEEvT0_T1_T2_T3_T4_T6_E12temp_storage+16];
	add.f32 	%f145, %f143, %f144;
	ld.shared.f32 	%f146, [_ZZN3cub18CUB_300001_SM_10006detail6reduce28DeviceReduceSingleTileKernelINS2_10policy_hubIfy12SumHalfFloatE10Policy1000EPfS8_iS5_ffN4cuda3std3__410__identityEEEvT0_T1_T2_T3_T4_T6_E12temp_storage+20];
	add.f32 	%f147, %f145, %f146;
	ld.shared.f32 	%f148, [_ZZN3cub18CUB_300001_SM_10006detail6reduce28DeviceReduceSingleTileKernelINS2_10policy_hubIfy12SumHalfFloatE10Policy1000EPfS8_iS5_ffN4cuda3std3__410__identityEEEvT0_T1_T2_T3_T4_T6_E12temp_storage+24];
	add.f32 	%f149, %f147, %f148;
	ld.shared.f32 	%f150, [_ZZN3cub18CUB_300001_SM_10006detail6reduce28DeviceReduceSingleTileKernelINS2_10policy_hubIfy12SumHalfFloatE10Policy1000EPfS8_iS5_ffN4cuda3std3__410__identityEEEvT0_T1_T2_T3_T4_T6_E12temp_storage+28];
	add.f32 	%f151, %f149, %f150;
	ld.shared.f32 	%f152, [_ZZN3cub18CUB_300001_SM_10006detail6reduce28DeviceReduceSingleTileKernelINS2_10policy_hubIfy12SumHalfFloatE10Policy1000EPfS8_iS5_ffN4cuda3std3__410__identityEEEvT0_T1_T2_T3_T4_T6_E12temp_storage+32];
	add.f32 	%f153, %f151, %f152;
	ld.shared.f32 	%f154, [_ZZN3cub18CUB_300001_SM_10006detail6reduce28DeviceReduceSingleTileKernelINS2_10policy_hubIfy12SumHalfFloatE10Policy1000EPfS8_iS5_ffN4cuda3std3__410__identityEEEvT0_T1_T2_T3_T4_T6_E12temp_storage+36];
	add.f32 	%f418, %f153, %f154;
$L__BB3_72:
	mov.u32 	%r379, %tid.x;
	setp.ne.s32 	%p95, %r379, 0;
	@%p95 bra 	$L__BB3_74;
	add.f32 	%f391, %f58, %f418;
	st.global.f32 	[%rd1], %f391;
$L__BB3_74:
	ret;

}


// ===== COMPILED SASS (sm_100) =====

	.target	sm_100

	.elftype	@"ET_EXEC"


//--------------------- .note.nv.tkinfo           --------------------------
	.section	.note.nv.tkinfo,"",@"SHT_NOTE"
	.sectionflags	@"SHF_NOTE_NV_TKINFO"
	.tkinfo
        /*0018*/ 	.word	0x00000002
        /*0030*/ 	.string	""
        /*0030*/ 	.string	"ptxas"
        /*0030*/ 	.string	"Cuda compilation tools, release 13.0, V13.0.88"
        /*0030*/ 	.string	"Build cuda_13.0.r13.0/compiler.36424714_0"
        /*0030*/ 	.string	"-arch sm_100 -m 64 "



//--------------------- .note.nv.cuinfo           --------------------------
	.section	.note.nv.cuinfo,"",@"SHT_NOTE"
	.sectionflags	@"SHF_NOTE_NV_CUINFO"
        /*0018*/ 	.short	0x0002
        /*001a*/ 	.short	0x0064
        /*001c*/ 	.short	0x0082
	.zero		2


//--------------------- .nv.info                  --------------------------
	.section	.nv.info,"",@"SHT_CUDA_INFO"
	.align	4


	//----- nvinfo : EIATTR_REGCOUNT
	.align		4
        /*0000*/ 	.byte	0x04, 0x2f
        /*0002*/ 	.short	(.L_41 - .L_40)
	.align		4
.L_40:
        /*0004*/ 	.word	index@(_ZN3cub18CUB_300001_SM_10006detail11EmptyKernelIvEEvv)
        /*0008*/ 	.word	0x00000004


	//----- nvinfo : EIATTR_FRAME_SIZE
	.align		4
.L_41:
        /*000c*/ 	.byte	0x04, 0x11
        /*000e*/ 	.short	(.L_43 - .L_42)
	.align		4
.L_42:
        /*0010*/ 	.word	index@(_ZN3cub18CUB_300001_SM_10006detail11EmptyKernelIvEEvv)
        /*0014*/ 	.word	0x00000000


	//----- nvinfo : EIATTR_REGCOUNT
	.align		4
.L_43:
        /*0018*/ 	.byte	0x04, 0x2f
        /*001a*/ 	.short	(.L_45 - .L_44)
	.align		4
.L_44:
        /*001c*/ 	.word	index@(_ZN3cub18CUB_300001_SM_10006detail6reduce28DeviceReduceSingleTileKernelINS2_10policy_hubIfy12SumHalfFloatE10Policy1000EP6__halfPfyS5_ffN4cuda3std3__410__identityEEEvT0_T1_T2_T3_T4_T6_)
        /*0020*/ 	.word	0x0000001f


	//----- nvinfo : EIATTR_FRAME_SIZE
	.align		4
.L_45:
        /*0024*/ 	.byte	0x04, 0x11
        /*0026*/ 	.short	(.L_47 - .L_46)
	.align		4
.L_46:
        /*0028*/ 	.word	index@(_ZN3cub18CUB_300001_SM_10006detail6reduce28DeviceReduceSingleTileKernelINS2_10policy_hubIfy12SumHalfFloatE10Policy1000EP6__halfPfyS5_ffN4cuda3std3__410__identityEEEvT0_T1_T2_T3_T4_T6_)
        /*002c*/ 	.word	0x00000000


	//----- nvinfo : EIATTR_REGCOUNT
	.align		4
.L_47:
        /*0030*/ 	.byte	0x04, 0x2f
        /*0032*/ 	.short	(.L_49 - .L_48)
	.align		4
.L_48:
        /*0034*/ 	.word	index@(_ZN3cub18CUB_300001_SM_10006detail6reduce18DeviceReduceKernelINS2_10policy_hubIfy12SumHalfFloatE10Policy1000EP6__halfyS5_fN4cuda3std3__410__identityEEEvT0_PT3_T1_NS0_13GridEvenShareISH_EET2_T4_)
        /*0038*/ 	.word	0x0000001c


	//----- nvinfo : EIATTR_FRAME_SIZE
	.align		4
.L_49:
        /*003c*/ 	.byte	0x04, 0x11
        /*003e*/ 	.short	(.L_51 - .L_50)
	.align		4
.L_50:
        /*0040*/ 	.word	index@(_ZN3cub18CUB_300001_SM_10006detail6reduce18DeviceReduceKernelINS2_10policy_hubIfy12SumHalfFloatE10Policy1000EP6__halfyS5_fN4cuda3std3__410__identityEEEvT0_PT3_T1_NS0_13GridEvenShareISH_EET2_T4_)
        /*0044*/ 	.word	0x00000000


	//----- nvinfo : EIATTR_REGCOUNT
	.align		4
.L_51:
        /*0048*/ 	.byte	0x04, 0x2f
        /*004a*/ 	.short	(.L_53 - .L_52)
	.align		4
.L_52:
        /*004c*/ 	.word	index@(_ZN3cub18CUB_300001_SM_10006detail6reduce28DeviceReduceSingleTileKernelINS2_10policy_hubIfy12SumHalfFloatE10Policy1000EPfS8_iS5_ffN4cuda3std3__410__identityEEEvT0_T1_T2_T3_T4_T6_)
        /*0050*/ 	.word	0x0000001e


	//----- nvinfo : EIATTR_FRAME_SIZE
	.align		4
.L_53:
        /*0054*/ 	.byte	0x04, 0x11
        /*0056*/ 	.short	(.L_55 - .L_54)
	.align		4
.L_54:
        /*0058*/ 	.word	index@(_ZN3cub18CUB_300001_SM_10006detail6reduce28DeviceReduceSingleTileKernelINS2_10policy_hubIfy12SumHalfFloatE10Policy1000EPfS8_iS5_ffN4cuda3std3__410__identityEEEvT0_T1_T2_T3_T4_T6_)
        /*005c*/ 	.word	0x00000000


	//----- nvinfo : EIATTR_MIN_STACK_SIZE
	.align		4
.L_55:
        /*0060*/ 	.byte	0x04, 0x12
        /*0062*/ 	.short	(.L_57 - .L_56)
	.align		4
.L_56:
        /*0064*/ 	.word	index@(_ZN3cub18CUB_300001_SM_10006detail6reduce28DeviceReduceSingleTileKernelINS2_10policy_hubIfy12SumHalfFloatE10Policy1000EPfS8_iS5_ffN4cuda3std3__410__identityEEEvT0_T1_T2_T3_T4_T6_)
        /*0068*/ 	.word	0x00000000


	//----- nvinfo : EIATTR_MIN_STACK_SIZE
	.align		4
.L_57:
        /*006c*/ 	.byte	0x04, 0x12
        /*006e*/ 	.short	(.L_59 - .L_58)
	.align		4
.L_58:
        /*0070*/ 	.word	index@(_ZN3cub18CUB_300001_SM_10006detail6reduce18DeviceReduceKernelINS2_10policy_hubIfy12SumHalfFloatE10Policy1000EP6__halfyS5_fN4cuda3std3__410__identityEEEvT0_PT3_T1_NS0_13GridEvenShareISH_EET2_T4_)
        /*0074*/ 	.word	0x00000000


	//----- nvinfo : EIATTR_MIN_STACK_SIZE
	.align		4
.L_59:
        /*0078*/ 	.byte	0x04, 0x12
        /*007a*/ 	.short	(.L_61 - .L_60)
	.align		4
.L_60:
        /*007c*/ 	.word	index@(_ZN3cub18CUB_300001_SM_10006detail6reduce28DeviceReduceSingleTileKernelINS2_10policy_hubIfy12SumHalfFloatE10Policy1000EP6__halfPfyS5_ffN4cuda3std3__410__identityEEEvT0_T1_T2_T3_T4_T6_)
        /*0080*/ 	.word	0x00000000


	//----- nvinfo : EIATTR_MIN_STACK_SIZE
	.align		4
.L_61:
        /*0084*/ 	.byte	0x04, 0x12
        /*0086*/ 	.short	(.L_63 - .L_62)
	.align		4
.L_62:
        /*0088*/ 	.word	index@(_ZN3cub18CUB_300001_SM_10006detail11EmptyKernelIvEEvv)
        /*008c*/ 	.word	0x00000000
.L_63:


//--------------------- .nv.compat                --------------------------
	.section	.nv.compat,"",@"SHT_CUDA_COMPAT_INFO"
	.align	4
        /*0000*/ 	.byte	0x02, 0x09, 0x00, 0x00, 0x02, 0x02, 0x01, 0x00, 0x02, 0x05, 0x05, 0x00, 0x03, 0x07, 0x01, 0x01
        /*0010*/ 	.byte	0x02, 0x03, 0x00, 0x00, 0x02, 0x06, 0x01, 0x00, 0x04, 0x0b, 0x08, 0x00, 0x09, 0x00, 0x00, 0x00
        /*0020*/ 	.byte	0x00, 0x00, 0x00, 0x00


//--------------------- .nv.info._ZN3cub18CUB_300001_SM_10006detail6reduce28DeviceReduceSingleTileKernelINS2_10policy_hubIfy12SumHalfFloatE10Policy1000EPfS8_iS5_ffN4cuda3std3__410__identityEEEvT0_T1_T2_T3_T4_T6_ --------------------------
	.section	.nv.info._ZN3cub18CUB_300001_SM_10006detail6reduce28DeviceReduceSingleTileKernelINS2_10policy_hubIfy12SumHalfFloatE10Policy1000EPfS8_iS5_ffN4cuda3std3__410__identityEEEvT0_T1_T2_T3_T4_T6_,"",@"SHT_CUDA_INFO"
	.sectionflags	@""
	.align	4


	//----- nvinfo : EIATTR_CUDA_API_VERSION
	.align		4
        /*0000*/ 	.byte	0x04, 0x37
        /*0002*/ 	.short	(.L_65 - .L_64)
.L_64:
        /*0004*/ 	.word	0x00000082


	//----- nvinfo : EIATTR_KPARAM_INFO
	.align		4
.L_65:
        /*0008*/ 	.byte	0x04, 0x17
        /*000a*/ 	.short	(.L_67 - .L_66)
.L_66:
        /*000c*/ 	.word	0x00000000
        /*0010*/ 	.short	0x0005
        /*0012*/ 	.short	0x001c
        /*0014*/ 	.byte	0x00, 0xf0, 0x05, 0x00


	//----- nvinfo : EIATTR_KPARAM_INFO
	.align		4
.L_67:
        /*0018*/ 	.byte	0x04, 0x17
        /*001a*/ 	.short	(.L_69 - .L_68)
.L_68:
        /*001c*/ 	.word	0x00000000
        /*0020*/ 	.short	0x0004
        /*0022*/ 	.short	0x0018
        /*0024*/ 	.byte	0x00, 0xf0, 0x11, 0x00


	//----- nvinfo : EIATTR_KPARAM_INFO
	.align		4
.L_69:
        /*0028*/ 	.byte	0x04, 0x17
        /*002a*/ 	.short	(.L_71 - .L_70)
.L_70:
        /*002c*/ 	.word	0x00000000
        /*0030*/ 	.short	0x0003
        /*0032*/ 	.short	0x0014
        /*0034*/ 	.byte	0x00, 0xf0, 0x05, 0x00


	//----- nvinfo : EIATTR_KPARAM_INFO
	.align		4
.L_71:
        /*0038*/ 	.byte	0x04, 0x17
        /*003a*/ 	.short	(.L_73 - .L_72)
.L_72:
        /*003c*/ 	.word	0x00000000
        /*0040*/ 	.short	0x0002
        /*0042*/ 	.short	0x0010
        /*0044*/ 	.byte	0x00, 0xf0, 0x11, 0x00


	//----- nvinfo : EIATTR_KPARAM_INFO
	.align		4
.L_73:
        /*0048*/ 	.byte	0x04, 0x17
        /*004a*/ 	.short	(.L_75 - .L_74)
.L_74:
        /*004c*/ 	.word	0x00000000
        /*0050*/ 	.short	0x0001
        /*0052*/ 	.short	0x0008
        /*0054*/ 	.byte	0x00, 0xf5, 0x21, 0x00


	//----- nvinfo : EIATTR_KPARAM_INFO
	.align		4
.L_75:
        /*0058*/ 	.byte	0x04, 0x17
        /*005a*/ 	.short	(.L_77 - .L_76)
.L_76:
        /*005c*/ 	.word	0x00000000
        /*0060*/ 	.short	0x0000
        /*0062*/ 	.short	0x0000
        /*0064*/ 	.byte	0x00, 0xf5, 0x21, 0x00


	//----- nvinfo : EIATTR_SPARSE_MMA_MASK
	.align		4
.L_77:
        /*0068*/ 	.byte	0x03, 0x50
        /*006a*/ 	.short	0x0000


	//----- nvinfo : EIATTR_MAXREG_COUNT
	.align		4
        /*006c*/ 	.byte	0x03, 0x1b
        /*006e*/ 	.short	0x00ff


	//----- nvinfo : EIATTR_NUM_BARRIERS
	.align		4
        /*0070*/ 	.byte	0x02, 0x4c
        /*0072*/ 	.byte	0x01
	.zero		1


	//----- nvinfo : EIATTR_MERCURY_ISA_VERSION
	.align		4
        /*0074*/ 	.byte	0x03, 0x5f
        /*0076*/ 	.short	0x0101


	//----- nvinfo : EIATTR_COOP_GROUP_MASK_REGIDS
	.align		4
        /*0078*/ 	.byte	0x04, 0x29
        /*007a*/ 	.short	(.L_79 - .L_78)


	//   ....[0]....
.L_78:
        /*007c*/ 	.word	0xffffffff


	//   ....[1]....
        /*0080*/ 	.word	0xffffffff


	//   ....[2]....
        /*0084*/ 	.word	0xffffffff


	//   ....[3]....
        /*0088*/ 	.word	0xffffffff


	//   ....[4]....
        /*008c*/ 	.word	0xffffffff


	//   ....[5]....
        /*0090*/ 	.word	0xffffffff


	//   ....[6]....
        /*0094*/ 	.word	0xffffffff


	//   ....[7]....
        /*0098*/ 	.word	0xffffffff


	//   ....[8]....
        /*009c*/ 	.word	0xffffffff


	//   ....[9]....
        /*00a0*/ 	.word	0xffffffff


	//   ....[10]....
        /*00a4*/ 	.word	0xffffffff


	//   ....[11]....
        /*00a8*/ 	.word	0xffffffff


	//   ....[12]....
        /*00ac*/ 	.word	0xffffffff


	//   ....[13]....
        /*00b0*/ 	.word	0xffffffff


	//   ....[14]....
        /*00b4*/ 	.word	0xffffffff


	//   ....[15]....
        /*00b8*/ 	.word	0xffffffff


	//   ....[16]....
        /*00bc*/ 	.word	0xffffffff


	//   ....[17]....
        /*00c0*/ 	.word	0xffffffff


	//   ....[18]....
        /*00c4*/ 	.word	0xffffffff


	//   ....[19]....
        /*00c8*/ 	.word	0xffffffff


	//   ....[20]....
        /*00cc*/ 	.word	0xffffffff


	//   ....[21]....
        /*00d0*/ 	.word	0xffffffff


	//   ....[22]....
        /*00d4*/ 	.word	0xffffffff


	//   ....[23]....
        /*00d8*/ 	.word	0xffffffff


	//   ....[24]....
        /*00dc*/ 	.word	0xffffffff


	//   ....[25]....
        /*00e0*/ 	.word	0xffffffff


	//   ....[26]....
        /*00e4*/ 	.word	0xffffffff


	//   ....[27]....
        /*00e8*/ 	.word	0xffffffff


	//   ....[28]....
        /*00ec*/ 	.word	0xffffffff


	//   ....[29]....
        /*00f0*/ 	.word	0xffffffff


	//----- nvinfo : EIATTR_COOP_GROUP_INSTR_OFFSETS
	.align		4
.L_79:
        /*00f4*/ 	.byte	0x04, 0x28
        /*00f6*/ 	.short	(.L_81 - .L_80)


	//   ....[0]....
.L_80:
        /*00f8*/ 	.word	0x00000980


	//   ....[1]....
        /*00fc*/ 	.word	0x000009e0


	//   ....[2]....
        /*0100*/ 	.word	0x00000a50


	//   ....[3]....
        /*0104*/ 	.word	0x00000aa0


	//   ....[4]....
        /*0108*/ 	.word	0x00000ad0


	//   ....[5]....
        /*010c*/ 	.word	0x00000c90


	//   ....[6]....
        /*0110*/ 	.word	0x00000d20


	//   ....[7]....
        /*0114*/ 	.word	0x00000d60


	//   ....[8]....
        /*0118*/ 	.word	0x00000db0


	//   ....[9]....
        /*011c*/ 	.word	0x00000df0


	//   ....[10]....
        /*0120*/ 	.word	0x00001c00


	//   ....[11]....
        /*0124*/ 	.word	0x00001c80


	//   ....[12]....
        /*0128*/ 	.word	0x00001cd0


	//   ....[13]....
        /*012c*/ 	.word	0x00001d10


	//   ....[14]....
        /*0130*/ 	.word	0x00001d40


	//   ....[15]....
        /*0134*/ 	.word	0x00002700


	//   ....[16]....
        /*0138*/ 	.word	0x00002760


	//   ....[17]....
        /*013c*/ 	.word	0x000027d0


	//   ....[18]....
        /*0140*/ 	.word	0x00002820


	//   ....[19]....
        /*0144*/ 	.word	0x00002850


	//   ....[20]....
        /*0148*/ 	.word	0x00002a10


	//   ....[21]....
        /*014c*/ 	.word	0x00002a90


	//   ....[22]....
        /*0150*/ 	.word	0x00002ad0


	//   ....[23]....
        /*0154*/ 	.word	0x00002b10


	//   ....[24]....
        /*0158*/ 	.word	0x00002b70


	//   ....[25]....
        /*015c*/ 	.word	0x00003b00


	//   ....[26]....
        /*0160*/ 	.word	0x00003b80


	//   ....[27]....
        /*0164*/ 	.word	0x00003bd0


	//   ....[28]....
        /*0168*/ 	.word	0x00003c10


	//   ....[29]....
        /*016c*/ 	.word	0x00003c40


	//----- nvinfo : EIATTR_VRC_CTA_INIT_COUNT
	.align		4
.L_81:
        /*0170*/ 	.byte	0x02, 0x4a
	.zero		1
	.zero		1


	//----- nvinfo : EIATTR_EXIT_INSTR_OFFSETS
	.align		4
        /*0174*/ 	.byte	0x04, 0x1c
        /*0176*/ 	.short	(.L_83 - .L_82)


	//   ....[0]....
.L_82:
        /*0178*/ 	.word	0x00000080


	//   ....[1]....
        /*017c*/ 	.word	0x000000c0


	//   ....[2]....
        /*0180*/ 	.word	0x00003d90


	//   ....[3]....
        /*0184*/ 	.word	0x00003de0


	//----- nvinfo : EIATTR_MAX_THREADS
	.align		4
.L_83:
        /*0188*/ 	.byte	0x04, 0x05
        /*018a*/ 	.short	(.L_85 - .L_84)
.L_84:
        /*018c*/ 	.word	0x00000100
        /*0190*/ 	.word	0x00000001
        /*0194*/ 	.word	0x00000001


	//----- nvinfo : EIATTR_CRS_STACK_SIZE
	.align		4
.L_85:
        /*0198*/ 	.byte	0x04, 0x1e
        /*019a*/ 	.short	(.L_87 - .L_86)
.L_86:
        /*019c*/ 	.word	0x00000000


	//----- nvinfo : EIATTR_CBANK_PARAM_SIZE
	.align		4
.L_87:
        /*01a0*/ 	.byte	0x03, 0x19
        /*01a2*/ 	.short	0x001d


	//----- nvinfo : EIATTR_PARAM_CBANK
	.align		4
        /*01a4*/ 	.byte	0x04, 0x0a
        /*01a6*/ 	.short	(.L_89 - .L_88)
	.align		4
.L_88:
        /*01a8*/ 	.word	index@(.nv.constant0._ZN3cub18CUB_300001_SM_10006detail6reduce28DeviceReduceSingleTileKernelINS2_10policy_hubIfy12SumHalfFloatE10Policy1000EPfS8_iS5_ffN4cuda3std3__410__identityEEEvT0_T1_T2_T3_T4_T6_)
        /*01ac*/ 	.short	0x0380
        /*01ae*/ 	.short	0x001d


	//----- nvinfo : EIATTR_SW_WAR
	.align		4
.L_89:
        /*01b0*/ 	.byte	0x04, 0x36
        /*01b2*/ 	.short	(.L_91 - .L_90)
.L_90:
        /*01b4*/ 	.word	0x00000008
.L_91:


//--------------------- .nv.info._ZN3cub18CUB_300001_SM_10006detail6reduce18DeviceReduceKernelINS2_10policy_hubIfy12SumHalfFloatE10Policy1000EP6__halfyS5_fN4cuda3std3__410__identityEEEvT0_PT3_T1_NS0_13GridEvenShareISH_EET2_T4_ --------------------------
	.section	.nv.info._ZN3cub18CUB_300001_SM_10006detail6reduce18DeviceReduceKernelINS2_10policy_hubIfy12SumHalfFloatE10Policy1000EP6__halfyS5_fN4cuda3std3__410__identityEEEvT0_PT3_T1_NS0_13GridEvenShareISH_EET2_T4_,"",@"SHT_CUDA_INFO"
	.sectionflags	@""
	.align	4


	//----- nvinfo : EIATTR_CUDA_API_VERSION
	.align		4
        /*0000*/ 	.byte	0x04, 0x37
        /*0002*/ 	.short	(.L_93 - .L_92)
.L_92:
        /*0004*/ 	.word	0x00000082


	//----- nvinfo : EIATTR_KPARAM_INFO
	.align		4
.L_93:
        /*0008*/ 	.byte	0x04, 0x17
        /*000a*/ 	.short	(.L_95 - .L_94)
.L_94:
        /*000c*/ 	.word	0x00000000
        /*0010*/ 	.short	0x0005
        /*0012*/ 	.short	0x0061
        /*0014*/ 	.byte	0x00, 0xf0, 0x05, 0x00


	//----- nvinfo : EIATTR_KPARAM_INFO
	.align		4
.L_95:
        /*0018*/ 	.byte	0x04, 0x17
        /*001a*/ 	.short	(.L_97 - .L_96)
.L_96:
        /*001c*/ 	.word	0x00000000
        /*0020*/ 	.short	0x0004
        /*0022*/ 	.short	0x0060
        /*0024*/ 	.byte	0x00, 0xf0, 0x05, 0x00


	//----- nvinfo : EIATTR_KPARAM_INFO
	.align		4
.L_97:
        /*0028*/ 	.byte	0x04, 0x17
        /*002a*/ 	.short	(.L_99 - .L_98)
.L_98:
        /*002c*/ 	.word	0x00000000
        /*0030*/ 	.short	0x0003
        /*0032*/ 	.short	0x0018
        /*0034*/ 	.byte	0x00, 0xf0, 0x21, 0x01


	//----- nvinfo : EIATTR_KPARAM_INFO
	.align		4
.L_99:
        /*0038*/ 	.byte	0x04, 0x17
        /*003a*/ 	.short	(.L_101 - .L_100)
.L_100:
        /*003c*/ 	.word	0x00000000
        /*0040*/ 	.short	0x0002
        /*0042*/ 	.short	0x0010
        /*0044*/ 	.byte	0x00, 0xf0, 0x21, 0x00


	//----- nvinfo : EIATTR_KPARAM_INFO
	.align		4
.L_101:
        /*0048*/ 	.byte	0x04, 0x17
        /*004a*/ 	.short	(.L_103 - .L_102)
.L_102:
        /*004c*/ 	.word	0x00000000
        /*0050*/ 	.short	0x0001
        /*0052*/ 	.short	0x0008
        /*0054*/ 	.byte	0x00, 0xf5, 0x21, 0x00


	//----- nvinfo : EIATTR_KPARAM_INFO
	.align		4
.L_103:
        /*0058*/ 	.byte	0x04, 0x17
        /*005a*/ 	.short	(.L_105 - .L_104)
.L_104:
        /*005c*/ 	.word	0x00000000
        /*0060*/ 	.short	0x0000
        /*0062*/ 	.short	0x0000
        /*0064*/ 	.byte	0x00, 0xf5, 0x21, 0x00


	//----- nvinfo : EIATTR_SPARSE_MMA_MASK
	.align		4
.L_105:
        /*0068*/ 	.byte	0x03, 0x50
        /*006a*/ 	.short	0x0000


	//----- nvinfo : EIATTR_MAXREG_COUNT
	.align		4
        /*006c*/ 	.byte	0x03, 0x1b
        /*006e*/ 	.short	0x00ff


	//----- nvinfo : EIATTR_NUM_BARRIERS
	.align		4
        /*0070*/ 	.byte	0x02, 0x4c
        /*0072*/ 	.byte	0x01
	.zero		1


	//----- nvinfo : EIATTR_MERCURY_ISA_VERSION
	.align		4
        /*0074*/ 	.byte	0x03, 0x5f
        /*0076*/ 	.short	0x0101


	//----- nvinfo : EIATTR_COOP_GROUP_MASK_REGIDS
	.align		4
        /*0078*/ 	.byte	0x04, 0x29
        /*007a*/ 	.short	(.L_107 - .L_106)


	//   ....[0]....
.L_106:
        /*007c*/ 	.word	0xffffffff


	//   ....[1]....
        /*0080*/ 	.word	0xffffffff


	//   ....[2]....
        /*0084*/ 	.word	0xffffffff


	//   ....[3]....
        /*0088*/ 	.word	0xffffffff


	//   ....[4]....
        /*008c*/ 	.word	0xffffffff


	//   ....[5]....
        /*0090*/ 	.word	0xffffffff


	//   ....[6]....
        /*0094*/ 	.word	0xffffffff


	//   ....[7]....
        /*0098*/ 	.word	0xffffffff


	//   ....[8]....
        /*009c*/ 	.word	0xffffffff


	//   ....[9]....
        /*00a0*/ 	.word	0xffffffff


	//   ....[10]....
        /*00a4*/ 	.word	0xffffffff


	//   ....[11]....
        /*00a8*/ 	.word	0xffffffff


	//   ....[12]....
        /*00ac*/ 	.word	0xffffffff


	//   ....[13]....
        /*00b0*/ 	.word	0xffffffff


	//   ....[14]....
        /*00b4*/ 	.word	0xffffffff


	//   ....[15]....
        /*00b8*/ 	.word	0xffffffff


	//   ....[16]....
        /*00bc*/ 	.word	0xffffffff


	//   ....[17]....
        /*00c0*/ 	.word	0xffffffff


	//   ....[18]....
        /*00c4*/ 	.word	0xffffffff


	//   ....[19]....
        /*00c8*/ 	.word	0xffffffff


	//   ....[20]....
        /*00cc*/ 	.word	0xffffffff


	//   ....[21]....
        /*00d0*/ 	.word	0xffffffff


	//   ....[22]....
        /*00d4*/ 	.word	0xffffffff


	//   ....[23]....
        /*00d8*/ 	.word	0xffffffff


	//   ....[24]....
        /*00dc*/ 	.word	0xffffffff


	//   ....[25]....
        /*00e0*/ 	.word	0xffffffff


	//   ....[26]....
        /*00e4*/ 	.word	0xffffffff


	//   ....[27]....
        /*00e8*/ 	.word	0xffffffff


	//   ....[28]....
        /*00ec*/ 	.word	0xffffffff


	//   ....[29]....
        /*00f0*/ 	.word	0xffffffff


	//----- nvinfo : EIATTR_COOP_GROUP_INSTR_OFFSETS
	.align		4
.L_107:
        /*00f4*/ 	.byte	0x04, 0x28
        /*00f6*/ 	.short	(.L_109 - .L_108)


	//   ....[0]....
.L_108:
        /*00f8*/ 	.word	0x00000cf0


	//   ....[1]....
        /*00fc*/ 	.word	0x00000d50


	//   ....[2]....
        /*0100*/ 	.word	0x00000dc0


	//   ....[3]....
        /*0104*/ 	.word	0x00000e10


	//   ....[4]....
        /*0108*/ 	.word	0x00000e40


	//   ....[5]....
        /*010c*/ 	.word	0x00001000


	//   ....[6]....
        /*0110*/ 	.word	0x00001090


	//   ....[7]....
        /*0114*/ 	.word	0x000010d0


	//   ....[8]....
        /*0118*/ 	.word	0x00001120


	//   ....[9]....
        /*011c*/ 	.word	0x00001160


	//   ....[10]....
        /*0120*/ 	.word	0x00002690


	//   ....[11]....
        /*0124*/ 	.word	0x00002710


	//   ....[12]....
        /*0128*/ 	.word	0x00002760


	//   ....[13]....
        /*012c*/ 	.word	0x000027a0


	//   ....[14]....
        /*0130*/ 	.word	0x000027d0


	//   ....[15]....
        /*0134*/ 	.word	0x00003580


	//   ....[16]....
        /*0138*/ 	.word	0x000035e0


	//   ....[17]....
        /*013c*/ 	.word	0x00003650


	//   ....[18]....
        /*0140*/ 	.word	0x000036a0


	//   ....[19]....
        /*0144*/ 	.word	0x000036d0


	//   ....[20]....
        /*0148*/ 	.word	0x00003890


	//   ....[21]....
        /*014c*/ 	.word	0x00003900


	//   ....[22]....
        /*0150*/ 	.word	0x00003950


	//   ....[23]....
        /*0154*/ 	.word	0x000039a0


	//   ....[24]....
        /*0158*/ 	.word	0x000039e0


	//   ....[25]....
        /*015c*/ 	.word	0x00004f10


	//   ....[26]....
        /*0160*/ 	.word	0x00004f90


	//   ....[27]....
        /*0164*/ 	.word	0x00004fe0


	//   ....[28]....
        /*0168*/ 	.word	0x00005020


	//   ....[29]....
        /*016c*/ 	.word	0x00005050


	//----- nvinfo : EIATTR_VRC_CTA_INIT_COUNT
	.align		4
.L_109:
        /*0170*/ 	.byte	0x02, 0x4a
	.zero		1
	.zero		1


	//----- nvinfo : EIATTR_EXIT_INSTR_OFFSETS
	.align		4
        /*0174*/ 	.byte	0x04, 0x1c
        /*0176*/ 	.short	(.L_111 - .L_110)


	//   ....[0]....
.L_110:
        /*0178*/ 	.word	0x000051a0


	//   ....[1]....
        /*017c*/ 	.word	0x00005200


	//----- nvinfo : EIATTR_MAX_THREADS
	.align		4
.L_111:
        /*0180*/ 	.byte	0x04, 0x05
        /*0182*/ 	.short	(.L_113 - .L_112)
.L_112:
        /*0184*/ 	.word	0x00000100
        /*0188*/ 	.word	0x00000001
        /*018c*/ 	.word	0x00000001


	//----- nvinfo : EIATTR_CRS_STACK_SIZE
	.align		4
.L_113:
        /*0190*/ 	.byte	0x04, 0x1e
        /*0192*/ 	.short	(.L_115 - .L_114)
.L_114:
        /*0194*/ 	.word	0x00000000


	//----- nvinfo : EIATTR_CBANK_PARAM_SIZE
	.align		4
.L_115:
        /*0198*/ 	.byte	0x03, 0x19
        /*019a*/ 	.short	0x0062


	//----- nvinfo : EIATTR_PARAM_CBANK
	.align		4
        /*019c*/ 	.byte	0x04, 0x0a
        /*019e*/ 	.short	(.L_117 - .L_116)
	.align		4
.L_116:
        /*01a0*/ 	.word	index@(.nv.constant0._ZN3cub18CUB_300001_SM_10006detail6reduce18DeviceReduceKernelINS2_10policy_hubIfy12SumHalfFloatE10Policy1000EP6__halfyS5_fN4cuda3std3__410__identityEEEvT0_PT3_T1_NS0_13GridEvenShareISH_EET2_T4_)
        /*01a4*/ 	.short	0x0380
        /*01a6*/ 	.short	0x0062


	//----- nvinfo : EIATTR_SW_WAR
	.align		4
.L_117:
        /*01a8*/ 	.byte	0x04, 0x36
        /*01aa*/ 	.short	(.L_119 - .L_118)
.L_118:
        /*01ac*/ 	.word	0x00000008
.L_119:


//--------------------- .nv.info._ZN3cub18CUB_300001_SM_10006detail6reduce28DeviceReduceSingleTileKernelINS2_10policy_hubIfy12SumHalfFloatE10Policy1000EP6__halfPfyS5_ffN4cuda3std3__410__identityEEEvT0_T1_T2_T3_T4_T6_ --------------------------
	.section	.nv.info._ZN3cub18CUB_300001_SM_10006detail6reduce28DeviceReduceSingleTileKernelINS2_10policy_hubIfy12SumHalfFloatE10Policy1000EP6__halfPfyS5_ffN4cuda3std3__410__identityEEEvT0_T1_T2_T3_T4_T6_,"",@"SHT_CUDA_INFO"
	.sectionflags	@""
	.align	4


	//----- nvinfo : EIATTR_CUDA_API_VERSION
	.align		4
        /*0000*/ 	.byte	0x04, 0x37
        /*0002*/ 	.short	(.L_121 - .L_120)
.L_120:
        /*0004*/ 	.word	0x00000082


	//----- nvinfo : EIATTR_KPARAM_INFO
	.align		4
.L_121:
        /*0008*/ 	.byte	0x04, 0x17
        /*000a*/ 	.short	(.L_123 - .L_122)
.L_122:
        /*000c*/ 	.word	0x00000000
        /*0010*/ 	.short	0x0005
        /*0012*/ 	.short	0x0020
        /*0014*/ 	.byte	0x00, 0xf0, 0x05, 0x00


	//----- nvinfo : EIATTR_KPARAM_INFO
	.align		4
.L_123:
        /*0018*/ 	.byte	0x04, 0x17
        /*001a*/ 	.short	(.L_125 - .L_124)
.L_124:
        /*001c*/ 	.word	0x00000000
        /*0020*/ 	.short	0x0004
        /*0022*/ 	.short	0x001c
        /*0024*/ 	.byte	0x00, 0xf0, 0x11, 0x00


	//----- nvinfo : EIATTR_KPARAM_INFO
	.align		4
.L_125:
        /*0028*/ 	.byte	0x04, 0x17
        /*002a*/ 	.short	(.L_127 - .L_126)
.L_126:
        /*002c*/ 	.word	0x00000000
        /*0030*/ 	.short	0x0003
        /*0032*/ 	.short	0x0018
        /*0034*/ 	.byte	0x00, 0xf0, 0x05, 0x00


	//----- nvinfo : EIATTR_KPARAM_INFO
	.align		4
.L_127:
        /*0038*/ 	.byte	0x04, 0x17
        /*003a*/ 	.short	(.L_129 - .L_128)
.L_128:
        /*003c*/ 	.word	0x00000000
        /*0040*/ 	.short	0x0002
        /*0042*/ 	.short	0x0010
        /*0044*/ 	.byte	0x00, 0xf0, 0x21, 0x00


	//----- nvinfo : EIATTR_KPARAM_INFO
	.align		4
.L_129:
        /*0048*/ 	.byte	0x04, 0x17
        /*004a*/ 	.short	(.L_131 - .L_130)
.L_130:
        /*004c*/ 	.word	0x00000000
        /*0050*/ 	.short	0x0001
        /*0052*/ 	.short	0x0008
        /*0054*/ 	.byte	0x00, 0xf5, 0x21, 0x00


	//----- nvinfo : EIATTR_KPARAM_INFO
	.align		4
.L_131:
        /*0058*/ 	.byte	0x04, 0x17
        /*005a*/ 	.short	(.L_133 - .L_132)
.L_132:
        /*005c*/ 	.word	0x00000000
        /*0060*/ 	.short	0x0000
        /*0062*/ 	.short	0x0000
        /*0064*/ 	.byte	0x00, 0xf5, 0x21, 0x00


	//----- nvinfo : EIATTR_SPARSE_MMA_MASK
	.align		4
.L_133:
        /*0068*/ 	.byte	0x03, 0x50
        /*006a*/ 	.short	0x0000


	//----- nvinfo : EIATTR_MAXREG_COUNT
	.align		4
        /*006c*/ 	.byte	0x03, 0x1b
        /*006e*/ 	.short	0x00ff


	//----- nvinfo : EIATTR_NUM_BARRIERS
	.align		4
        /*0070*/ 	.byte	0x02, 0x4c
        /*0072*/ 	.byte	0x01
	.zero		1


	//----- nvinfo : EIATTR_MERCURY_ISA_VERSION
	.align		4
        /*0074*/ 	.byte	0x03, 0x5f
        /*0076*/ 	.short	0x0101


	//----- nvinfo : EIATTR_COOP_GROUP_MASK_REGIDS
	.align		4
        /*0078*/ 	.byte	0x04, 0x29
        /*007a*/ 	.short	(.L_135 - .L_134)


	//   ....[0]....
.L_134:
        /*007c*/ 	.word	0xffffffff


	//   ....[1]....
        /*0080*/ 	.word	0xffffffff


	//   ....[2]....
        /*0084*/ 	.word	0xffffffff


	//   ....[3]....
        /*0088*/ 	.word	0xffffffff


	//   ....[4]....
        /*008c*/ 	.word	0xffffffff


	//   ....[5]....
        /*0090*/ 	.word	0xffffffff


	//   ....[6]....
        /*0094*/ 	.word	0xffffffff


	//   ....[7]....
        /*0098*/ 	.word	0xffffffff


	//   ....[8]....
        /*009c*/ 	.word	0xffffffff


	//   ....[9]....
        /*00a0*/ 	.word	0xffffffff


	//   ....[10]....
        /*00a4*/ 	.word	0xffffffff


	//   ....[11]....
        /*00a8*/ 	.word	0xffffffff


	//   ....[12]....
        /*00ac*/ 	.word	0xffffffff


	//   ....[13]....
        /*00b0*/ 	.word	0xffffffff


	//   ....[14]....
        /*00b4*/ 	.word	0xffffffff


	//   ....[15]....
        /*00b8*/ 	.word	0xffffffff


	//   ....[16]....
        /*00bc*/ 	.word	0xffffffff


	//   ....[17]....
        /*00c0*/ 	.word	0xffffffff


	//   ....[18]....
        /*00c4*/ 	.word	0xffffffff


	//   ....[19]....
        /*00c8*/ 	.word	0xffffffff


	//   ....[20]....
        /*00cc*/ 	.word	0xffffffff


	//   ....[21]....
        /*00d0*/ 	.word	0xffffffff


	//   ....[22]....
        /*00d4*/ 	.word	0xffffffff


	//   ....[23]....
        /*00d8*/ 	.word	0xffffffff


	//   ....[24]....
        /*00dc*/ 	.word	0xffffffff


	//   ....[25]....
        /*00e0*/ 	.word	0xffffffff


	//   ....[26]....
        /*00e4*/ 	.word	0xffffffff


	//   ....[27]....
        /*00e8*/ 	.word	0xffffffff


	//   ....[28]....
        /*00ec*/ 	.word	0xffffffff


	//   ....[29]....
        /*00f0*/ 	.word	0xffffffff


	//----- nvinfo : EIATTR_COOP_GROUP_INSTR_OFFSETS
	.align		4
.L_135:
        /*00f4*/ 	.byte	0x04, 0x28
        /*00f6*/ 	.short	(.L_137 - .L_136)


	//   ....[0]....
.L_136:
        /*00f8*/ 	.word	0x00000ba0


	//   ....[1]....
        /*00fc*/ 	.word	0x00000c00


	//   ....[2]....
        /*0100*/ 	.word	0x00000c70


	//   ....[3]....
        /*0104*/ 	.word	0x00000cc0


	//   ....[4]....
        /*0108*/ 	.word	0x00000cf0


	//   ....[5]....
        /*010c*/ 	.word	0x00000eb0


	//   ....[6]....
        /*0110*/ 	.word	0x00000f40


	//   ....[7]....
        /*0114*/ 	.word	0x00000f90


	//   ....[8]....
        /*0118*/ 	.word	0x00000fd0


	//   ....[9]....
        /*011c*/ 	.word	0x00001010


	//   ....[10]....
        /*0120*/ 	.word	0x00002390


	//   ....[11]....
        /*0124*/ 	.word	0x00002410


	//   ....[12]....
        /*0128*/ 	.word	0x00002460


	//   ....[13]....
        /*012c*/ 	.word	0x000024a0


	//   ....[14]....
        /*0130*/ 	.word	0x000024d0


	//   ....[15]....
        /*0134*/ 	.word	0x00003090


	//   ....[16]....
        /*0138*/ 	.word	0x000030f0


	//   ....[17]....
        /*013c*/ 	.word	0x00003160


	//   ....[18]....
        /*0140*/ 	.word	0x000031b0


	//   ....[19]....
        /*0144*/ 	.word	0x000031e0


	//   ....[20]....
        /*0148*/ 	.word	0x000033a0


	//   ....[21]....
        /*014c*/ 	.word	0x00003410


	//   ....[22]....
        /*0150*/ 	.word	0x00003460


	//   ....[23]....
        /*0154*/ 	.word	0x000034b0


	//   ....[24]....
        /*0158*/ 	.word	0x000034f0


	//   ....[25]....
        /*015c*/ 	.word	0x00004870


	//   ....[26]....
        /*0160*/ 	.word	0x000048f0


	//   ....[27]....
        /*0164*/ 	.word	0x00004940


	//   ....[28]....
        /*0168*/ 	.word	0x00004980


	//   ....[29]....
        /*016c*/ 	.word	0x000049b0


	//----- nvinfo : EIATTR_VRC_CTA_INIT_COUNT
	.align		4
.L_137:
        /*0170*/ 	.byte	0x02, 0x4a
	.zero		1
	.zero		1


	//----- nvinfo : EIATTR_EXIT_INSTR_OFFSETS
	.align		4
        /*0174*/ 	.byte	0x04, 0x1c
        /*0176*/ 	.short	(.L_139 - .L_138)


	//   ....[0]....
.L_138:
        /*0178*/ 	.word	0x000000a0


	//   ....[1]....
        /*017c*/ 	.word	0x000000e0


	//   ....[2]....
        /*0180*/ 	.word	0x00004af0


	//   ....[3]....
        /*0184*/ 	.word	0x00004b40


	//----- nvinfo : EIATTR_MAX_THREADS
	.align		4
.L_139:
        /*0188*/ 	.byte	0x04, 0x05
        /*018a*/ 	.short	(.L_141 - .L_140)
.L_140:
        /*018c*/ 	.word	0x00000100
        /*0190*/ 	.word	0x00000001
        /*0194*/ 	.word	0x00000001


	//----- nvinfo : EIATTR_CRS_STACK_SIZE
	.align		4
.L_141:
        /*0198*/ 	.byte	0x04, 0x1e
        /*019a*/ 	.short	(.L_143 - .L_142)
.L_142:
        /*019c*/ 	.word	0x00000000


	//----- nvinfo : EIATTR_CBANK_PARAM_SIZE
	.align		4
.L_143:
        /*01a0*/ 	.byte	0x03, 0x19
        /*01a2*/ 	.short	0x0021


	//----- nvinfo : EIATTR_PARAM_CBANK
	.align		4
        /*01a4*/ 	.byte	0x04, 0x0a
        /*01a6*/ 	.short	(.L_145 - .L_144)
	.align		4
.L_144:
        /*01a8*/ 	.word	index@(.nv.constant0._ZN3cub18CUB_300001_SM_10006detail6reduce28DeviceReduceSingleTileKernelINS2_10policy_hubIfy12SumHalfFloatE10Policy1000EP6__halfPfyS5_ffN4cuda3std3__410__identityEEEvT0_T1_T2_T3_T4_T6_)
        /*01ac*/ 	.short	0x0380
        /*01ae*/ 	.short	0x0021


	//----- nvinfo : EIATTR_SW_WAR
	.align		4
.L_145:
        /*01b0*/ 	.byte	0x04, 0x36
        /*01b2*/ 	.short	(.L_147 - .L_146)
.L_146:
        /*01b4*/ 	.word	0x00000008
.L_147:


//--------------------- .nv.info._ZN3cub18CUB_300001_SM_10006detail11EmptyKernelIvEEvv --------------------------
	.section	.nv.info._ZN3cub18CUB_300001_SM_10006detail11EmptyKernelIvEEvv,"",@"SHT_CUDA_INFO"
	.sectionflags	@""
	.align	4


	//----- nvinfo : EIATTR_CUDA_API_VERSION
	.align		4
        /*0000*/ 	.byte	0x04, 0x37
        /*0002*/ 	.short	(.L_149 - .L_148)
.L_148:
        /*0004*/ 	.word	0x00000082


	//----- nvinfo : EIATTR_SPARSE_MMA_MASK
	.align		4
.L_149:
        /*0008*/ 	.byte	0x03, 0x50
        /*000a*/ 	.short	0x0000


	//----- nvinfo : EIATTR_MAXREG_COUNT
	.align		4
        /*000c*/ 	.byte	0x03, 0x1b
        /*000e*/ 	.short	0x00ff


	//----- nvinfo : EIATTR_MERCURY_ISA_VERSION
	.align		4
        /*0010*/ 	.byte	0x03, 0x5f
        /*0012*/ 	.short	0x0101


	//----- nvinfo : EIATTR_VRC_CTA_INIT_COUNT
	.align		4
        /*0014*/ 	.byte	0x02, 0x4a
	.zero		1
	.zero		1


	//----- nvinfo : EIATTR_EXIT_INSTR_OFFSETS
	.align		4
        /*0018*/ 	.byte	0x04, 0x1c
        /*001a*/ 	.short	(.L_151 - .L_150)


	//   ....[0]....
.L_150:
        /*001c*/ 	.word	0x00000010


	//----- nvinfo : EIATTR_SW_WAR
	.align		4
.L_151:
        /*0020*/ 	.byte	0x04, 0x36
        /*0022*/ 	.short	(.L_153 - .L_152)
.L_152:
        /*0024*/ 	.word	0x00000008
.L_153:


//--------------------- .nv.callgraph             --------------------------
	.section	.nv.callgraph,"",@"SHT_CUDA_CALLGRAPH"
	.align	4
	.sectionentsize	8
	.align		4
        /*0000*/ 	.word	0x00000000
	.align		4
        /*0004*/ 	.word	0xffffffff
	.align		4
        /*0008*/ 	.word	0x00000000
	.align		4
        /*000c*/ 	.word	0xfffffffe
	.align		4
        /*0010*/ 	.word	0x00000000
	.align		4
        /*0014*/ 	.word	0xfffffffd
	.align		4
        /*0018*/ 	.word	0x00000000
	.align		4
        /*001c*/ 	.word	0xfffffffc


//--------------------- .nv.constant4             --------------------------
	.section	.nv.constant4,"a",@progbits
	.align	8
	.align		8
.nv.constant4:
        /*0000*/ 	.dword	_ZN34_INTERNAL_c0ee58d5_4_k_cu_efd823674cuda3std3__45__cpo5beginE
	.align		8
        /*0008*/ 	.dword	_ZN34_INTERNAL_c0ee58d5_4_k_cu_efd823674cuda3std3__45__cpo3endE
	.align		8
        /*0010*/ 	.dword	_ZN34_INTERNAL_c0ee58d5_4_k_cu_efd823674cuda3std3__45__cpo6cbeginE
	.align		8
        /*0018*/ 	.dword	_ZN34_INTERNAL_c0ee58d5_4_k_cu_efd823674cuda3std3__45__cpo4cendE
	.align		8
        /*0020*/ 	.dword	_ZN34_INTERNAL_c0ee58d5_4_k_cu_efd823674cuda3std3__45__cpo6rbeginE
	.align		8
        /*0028*/ 	.dword	_ZN34_INTERNAL_c0ee58d5_4_k_cu_efd823674cuda3std3__45__cpo4rendE
	.align		8
        /*0030*/ 	.dword	_ZN34_INTERNAL_c0ee58d5_4_k_cu_efd823674cuda3std3__45__cpo7crbeginE
	.align		8
        /*0038*/ 	.dword	_ZN34_INTERNAL_c0ee58d5_4_k_cu_efd823674cuda3std3__45__cpo5crendE
	.align		8
        /*0040*/ 	.dword	_ZN34_INTERNAL_c0ee58d5_4_k_cu_efd823674cuda3std3__436_GLOBAL__N__c0ee58d5_4_k_cu_efd823676ignoreE
	.align		8
        /*0048*/ 	.dword	_ZN34_INTERNAL_c0ee58d5_4_k_cu_efd823674cuda3std3__419piecewise_constructE
	.align		8
        /*0050*/ 	.dword	_ZN34_INTERNAL_c0ee58d5_4_k_cu_efd823674cuda3std3__48in_placeE
	.align		8
        /*0058*/ 	.dword	_ZN34_INTERNAL_c0ee58d5_4_k_cu_efd823674cuda3std3__420unreachable_sentinelE
	.align		8
        /*0060*/ 	.dword	_ZN34_INTERNAL_c0ee58d5_4_k_cu_efd823674cuda3std3__47nulloptE
	.align		8
        /*0068*/ 	.dword	_ZN34_INTERNAL_c0ee58d5_4_k_cu_efd823674cuda3std3__48unexpectE
	.align		8
        /*0070*/ 	.dword	_ZN34_INTERNAL_c0ee58d5_4_k_cu_efd823674cuda3std6ranges3__45__cpo4swapE
	.align		8
        /*0078*/ 	.dword	_ZN34_INTERNAL_c0ee58d5_4_k_cu_efd823674cuda3std6ranges3__45__cpo9iter_moveE
	.align		8
        /*0080*/ 	.dword	_ZN34_INTERNAL_c0ee58d5_4_k_cu_efd823674cuda3std6ranges3__45__cpo5beginE
	.align		8
        /*0088*/ 	.dword	_ZN34_INTERNAL_c0ee58d5_4_k_cu_efd823674cuda3std6ranges3__45__cpo3endE
	.align		8
        /*0090*/ 	.dword	_ZN34_INTERNAL_c0ee58d5_4_k_cu_efd823674cuda3std6ranges3__45__cpo6cbeginE
	.align		8
        /*0098*/ 	.dword	_ZN34_INTERNAL_c0ee58d5_4_k_cu_efd823674cuda3std6ranges3__45__cpo4cendE
	.align		8
        /*00a0*/ 	.dword	_ZN34_INTERNAL_c0ee58d5_4_k_cu_efd823674cuda3std6ranges3__45__cpo7advanceE
	.align		8
        /*00a8*/ 	.dword	_ZN34_INTERNAL_c0ee58d5_4_k_cu_efd823674cuda3std6ranges3__45__cpo9iter_swapE
	.align		8
        /*00b0*/ 	.dword	_ZN34_INTERNAL_c0ee58d5_4_k_cu_efd823674cuda3std6ranges3__45__cpo4nextE
	.align		8
        /*00b8*/ 	.dword	_ZN34_INTERNAL_c0ee58d5_4_k_cu_efd823674cuda3std6ranges3__45__cpo4prevE
	.align		8
        /*00c0*/ 	.dword	_ZN34_INTERNAL_c0ee58d5_4_k_cu_efd823674cuda3std6ranges3__45__cpo4dataE
	.align		8
        /*00c8*/ 	.dword	_ZN34_INTERNAL_c0ee58d5_4_k_cu_efd823674cuda3std6ranges3__45__cpo5cdataE
	.align		8
        /*00d0*/ 	.dword	_ZN34_INTERNAL_c0ee58d5_4_k_cu_efd823674cuda3std6ranges3__45__cpo4sizeE
	.align		8
        /*00d8*/ 	.dword	_ZN34_INTERNAL_c0ee58d5_4_k_cu_efd823674cuda3std6ranges3__45__cpo5ssizeE
	.align		8
        /*00e0*/ 	.dword	_ZN34_INTERNAL_c0ee58d5_4_k_cu_efd823674cuda3std6ranges3__45__cpo8distanceE
	.align		8
        /*00e8*/ 	.dword	_ZN34_INTERNAL_c0ee58d5_4_k_cu_efd823676thrust24THRUST_300001_SM_1000_NS6system6detail10sequential3seqE
	.align		8
        /*00f0*/ 	.dword	_ZN34_INTERNAL_c0ee58d5_4_k_cu_efd823676thrust24THRUST_300001_SM_1000_NS12placeholders2_1E
	.align		8
        /*00f8*/ 	.dword	_ZN34_INTERNAL_c0ee58d5_4_k_cu_efd823676thrust24THRUST_300001_SM_1000_NS12placeholders2_2E
	.align		8
        /*0100*/ 	.dword	_ZN34_INTERNAL_c0ee58d5_4_k_cu_efd823676thrust24THRUST_300001_SM_1000_NS12placeholders2_3E
	.align		8
        /*0108*/ 	.dword	_ZN34_INTERNAL_c0ee58d5_4_k_cu_efd823676thrust24THRUST_300001_SM_1000_NS12placeholders2_4E
	.align		8
        /*0110*/ 	.dword	_ZN34_INTERNAL_c0ee58d5_4_k_cu_efd823676thrust24THRUST_300001_SM_1000_NS12placeholders2_5E
	.align		8
        /*0118*/ 	.dword	_ZN34_INTERNAL_c0ee58d5_4_k_cu_efd823676thrust24THRUST_300001_SM_1000_NS12placeholders2_6E
	.align		8
        /*0120*/ 	.dword	_ZN34_INTERNAL_c0ee58d5_4_k_cu_efd823676thrust24THRUST_300001_SM_1000_NS12placeholders2_7E
	.align		8
        /*0128*/ 	.dword	_ZN34_INTERNAL_c0ee58d5_4_k_cu_efd823676thrust24THRUST_300001_SM_1000_NS12placeholders2_8E
	.align		8
        /*0130*/ 	.dword	_ZN34_INTERNAL_c0ee58d5_4_k_cu_efd823676thrust24THRUST_300001_SM_1000_NS12placeholders2_9E
	.align		8
        /*0138*/ 	.dword	_ZN34_INTERNAL_c0ee58d5_4_k_cu_efd823676thrust24THRUST_300001_SM_1000_NS12placeholders3_10E


//--------------------- .text._ZN3cub18CUB_300001_SM_10006detail6reduce28DeviceReduceSingleTileKernelINS2_10policy_hubIfy12SumHalfFloatE10Policy1000EPfS8_iS5_ffN4cuda3std3__410__identityEEEvT0_T1_T2_T3_T4_T6_ --------------------------
	.section	.text._ZN3cub18CUB_300001_SM_10006detail6reduce28DeviceReduceSingleTileKernelINS2_10policy_hubIfy12SumHalfFloatE10Policy1000EPfS8_iS5_ffN4cuda3std3__410__identityEEEvT0_T1_T2_T3_T4_T6_,"ax",@progbits
	.align	128
        .global         _ZN3cub18CUB_300001_SM_10006detail6reduce28DeviceReduceSingleTileKernelINS2_10policy_hubIfy12SumHalfFloatE10Policy1000EPfS8_iS5_ffN4cuda3std3__410__identityEEEvT0_T1_T2_T3_T4_T6_
        .type           _ZN3cub18CUB_300001_SM_10006detail6reduce28DeviceReduceSingleTileKernelINS2_10policy_hubIfy12SumHalfFloatE10Policy1000EPfS8_iS5_ffN4cuda3std3__410__identityEEEvT0_T1_T2_T3_T4_T6_,@function
        .size           _ZN3cub18CUB_300001_SM_10006detail6reduce28DeviceReduceSingleTileKernelINS2_10policy_hubIfy12SumHalfFloatE10Policy1000EPfS8_iS5_ffN4cuda3std3__410__identityEEEvT0_T1_T2_T3_T4_T6_,(.L_x_171 - _ZN3cub18CUB_300001_SM_10006detail6reduce28DeviceReduceSingleTileKernelINS2_10policy_hubIfy12SumHalfFloatE10Policy1000EPfS8_iS5_ffN4cuda3std3__410__identityEEEvT0_T1_T2_T3_T4_T6_)
        .other          _ZN3cub18CUB_300001_SM_10006detail6reduce28DeviceReduceSingleTileKernelINS2_10policy_hubIfy12SumHalfFloatE10Policy1000EPfS8_iS5_ffN4cuda3std3__410__identityEEEvT0_T1_T2_T3_T4_T6_,@"STO_CUDA_ENTRY STV_DEFAULT"
_ZN3cub18CUB_300001_SM_10006detail6reduce28DeviceReduceSingleTileKernelINS2_10policy_hubIfy12SumHalfFloatE10Policy1000EPfS8_iS5_ffN4cuda3std3__410__identityEEEvT0_T1_T2_T3_T4_T6_:
.text._ZN3cub18CUB_300001_SM_10006detail6reduce28DeviceReduceSingleTileKernelINS2_10policy_hubIfy12SumHalfFloatE10Policy1000EPfS8_iS5_ffN4cuda3std3__410__identityEEEvT0_T1_T2_T3_T4_T6_:
[----:B------:R-:W-:Y:S01]  /*0000*/  LDC R1, c[0x0][0x37c] ;  /* 0x0000df00ff017b82 */ /* 0x000fe20000000800 */
[----:B------:R-:W0:Y:S01]  /*0010*/  LDCU UR4, c[0x0][0x390] ;  /* 0x00007200ff0477ac */ /* 0x000e220008000800 */
[----:B------:R-:W1:Y:S01]  /*0020*/  LDCU.64 UR6, c[0x0][0x358] ;  /* 0x00006b00ff0677ac */ /* 0x000e620008000a00 */
[----:B0-----:R-:W-:-:S04]  /*0030*/  MOV R20, UR4 ;  /* 0x0000000400147c02 */ /* 0x001fc80008000f00 */
[----:B------:R-:W-:-:S13]  /*0040*/  ISETP.NE.AND P0, PT, R20, RZ, PT ;  /* 0x000000ff1400720c */ /* 0x000fda0003f05270 */
[----:B-1----:R-:W-:Y:S05]  /*0050*/  @P0 BRA `(.L_x_0) ;  /* 0x00000000001c0947 */ /* 0x002fea0003800000 */
[----:B------:R-:W0:Y:S02]  /*0060*/  S2R R0, SR_TID.X ;  /* 0x0000000000007919 */ /* 0x000e240000002100 */
[----:B0-----:R-:W-:-:S13]  /*0070*/  ISETP.NE.AND P0, PT, R0, RZ, PT ;  /* 0x000000ff0000720c */ /* 0x001fda0003f05270 */
[----:B------:R-:W-:Y:S05]  /*0080*/  @P0 EXIT ;  /* 0x000000000000094d */ /* 0x000fea0003800000 */
[----:B------:R-:W0:Y:S08]  /*0090*/  LDC R5, c[0x0][0x398] ;  /* 0x0000e600ff057b82 */ /* 0x000e300000000800 */
[----:B------:R-:W0:Y:S02]  /*00a0*/  LDC.64 R2, c[0x0][0x388] ;  /* 0x0000e200ff027b82 */ /* 0x000e240000000a00 */
[----:B0-----:R-:W-:Y:S01]  /*00b0*/  STG.E desc[UR6][R2.64], R5 ;  /* 0x0000000502007986 */ /* 0x001fe2000c101906 */
[----:B------:R-:W-:Y:S05]  /*00c0*/  EXIT ;  /* 0x000000000000794d */ /* 0x000fea0003800000 */
.L_x_0:
[----:B------:R-:W0:Y:S01]  /*00d0*/  LDCU UR4, c[0x0][0x380] ;  /* 0x00007000ff0477ac */ /* 0x000e220008000800 */
[----:B------:R-:W-:Y:S01]  /*00e0*/  BSSY.RECONVERGENT B0, `(.L_x_1) ;  /* 0x00003ca000007945 */ /* 0x000fe20003800200 */
[----:B0-----:R-:W-:-:S09]  /*00f0*/  ULOP3.LUT UP0, URZ, UR4, 0xf, URZ, 0xc0, !UPT ;  /* 0x0000000f04ff7892 */ /* 0x001fd2000f80c0ff */
[----:B------:R-:W-:Y:S05]  /*0100*/  BRA.U UP0, `(.L_x_2) ;  /* 0x0000001d00607547 */ /* 0x000fea000b800000 */
[----:B------:R-:W-:-:S13]  /*0110*/  ISETP.GT.AND P0, PT, R20, 0xfff, PT ;  /* 0x00000fff1400780c */ /* 0x000fda0003f04270 */
[----:B------:R-:W-:Y:S05]  /*0120*/  @P0 BRA `(.L_x_3) ;  /* 0x0000000c00a80947 */ /* 0x000fea0003800000 */
[----:B------:R-:W0:Y:S01]  /*0130*/  S2R R9, SR_TID.X ;  /* 0x0000000000097919 */ /* 0x000e220000002100 */
[----:B------:R-:W-:Y:S01]  /*0140*/  BSSY.RECONVERGENT B1, `(.L_x_4) ;  /* 0x0000009000017945 */ /* 0x000fe20003800200 */
[----:B------:R-:W-:Y:S01]  /*0150*/  HFMA2 R0, -RZ, RZ, 0, 0 ;  /* 0x00000000ff007431 */ /* 0x000fe200000001ff */
[----:B0-----:R-:W-:Y:S02]  /*0160*/  ISETP.GE.AND P0, PT, R9, R20, PT ;  /* 0x000000140900720c */ /* 0x001fe40003f06270 */
[----:B------:R-:W-:-:S11]  /*0170*/  MOV R11, R9 ;  /* 0x00000009000b7202 */ /* 0x000fd60000000f00 */
[----:B------:R-:W-:Y:S05]  /*0180*/  @P0 BRA `(.L_x_5) ;  /* 0x0000000000100947 */ /* 0x000fea0003800000 */
[----:B------:R-:W0:Y:S02]  /*0190*/  LDC.64 R2, c[0x0][0x380] ;  /* 0x0000e000ff027b82 */ /* 0x000e240000000a00 */
[----:B0-----:R-:W-:-:S05]  /*01a0*/  IMAD.WIDE.U32 R2, R9, 0x4, R2 ;  /* 0x0000000409027825 */ /* 0x001fca00078e0002 */
[----:B------:R0:W5:Y:S01]  /*01b0*/  LDG.E.CONSTANT R0, desc[UR6][R2.64] ;  /* 0x0000000602007981 */ /* 0x000162000c1e9900 */
[----:B------:R-:W-:-:S07]  /*01c0*/  IADD3 R11, PT, PT, R9, 0x100, RZ ;  /* 0x00000100090b7810 */ /* 0x000fce0007ffe0ff */
.L_x_5:
[----:B------:R-:W-:Y:S05]  /*01d0*/  BSYNC.RECONVERGENT B1 ;  /* 0x0000000000017941 */ /* 0x000fea0003800200 */
.L_x_4:
[----:B------:R-:W-:Y:S01]  /*01e0*/  ISETP.GE.AND P0, PT, R11, R20, PT ;  /* 0x000000140b00720c */ /* 0x000fe20003f06270 */
[----:B------:R-:W-:-:S12]  /*01f0*/  BSSY.RECONVERGENT B1, `(.L_x_6) ;  /* 0x0000074000017945 */ /* 0x000fd80003800200 */
[----:B------:R-:W-:Y:S05]  /*0200*/  @P0 BRA `(.L_x_7) ;  /* 0x0000000400c80947 */ /* 0x000fea0003800000 */
[----:B0-----:R-:W-:Y:S01]  /*0210*/  LOP3.LUT R3, RZ, R11, RZ, 0x33, !PT ;  /* 0x0000000bff037212 */ /* 0x001fe200078e33ff */
[----:B------:R-:W-:Y:S03]  /*0220*/  BSSY.RECONVERGENT B2, `(.L_x_8) ;  /* 0x0000015000027945 */ /* 0x000fe60003800200 */
[----:B------:R-:W-:-:S04]  /*0230*/  IADD3 R4, PT, PT, R3, R20, RZ ;  /* 0x0000001403047210 */ /* 0x000fc80007ffe0ff */
[C---:B------:R-:W-:Y:S02]  /*0240*/  LOP3.LUT R2, R4.reuse, 0x300, RZ, 0xc0, !PT ;  /* 0x0000030004027812 */ /* 0x040fe400078ec0ff */
[----:B------:R-:W-:Y:S02]  /*0250*/  ISETP.GE.U32.AND P1, PT, R4, 0x300, PT ;  /* 0x000003000400780c */ /* 0x000fe40003f26070 */
[----:B------:R-:W-:-:S13]  /*0260*/  ISETP.NE.AND P0, PT, R2, 0x300, PT ;  /* 0x000003000200780c */ /* 0x000fda0003f05270 */
[----:B------:R-:W-:Y:S05]  /*0270*/  @!P0 BRA `(.L_x_9) ;  /* 0x00000000003c8947 */ /* 0x000fea0003800000 */
[----:B------:R-:W0:Y:S01]  /*0280*/  LDC.64 R2, c[0x0][0x380] ;  /* 0x0000e000ff027b82 */ /* 0x000e220000000a00 */
[----:B------:R-:W-:-:S04]  /*0290*/  LEA.HI R4, R4, 0x1, RZ, 0x18 ;  /* 0x0000000104047811 */ /* 0x000fc800078fc0ff */
[----:B------:R-:W-:-:S04]  /*02a0*/  LOP3.LUT R4, R4, 0x3, RZ, 0xc0, !PT ;  /* 0x0000000304047812 */ /* 0x000fc800078ec0ff */
[----:B------:R-:W-:Y:S01]  /*02b0*/  IADD3 R4, PT, PT, -R4, RZ, RZ ;  /* 0x000000ff04047210 */ /* 0x000fe20007ffe1ff */
[----:B0-----:R-:W-:-:S05]  /*02c0*/  IMAD.WIDE.U32 R2, R11, 0x4, R2 ;  /* 0x000000040b027825 */ /* 0x001fca00078e0002 */
[----:B------:R-:W-:-:S07]  /*02d0*/  MOV R5, R3 ;  /* 0x0000000300057202 */ /* 0x000fce0000000f00 */
.L_x_10:
[----:B------:R-:W-:-:S06]  /*02e0*/  MOV R3, R5 ;  /* 0x0000000500037202 */ /* 0x000fcc0000000f00 */
[----:B------:R0:W2:Y:S01]  /*02f0*/  LDG.E.CONSTANT R3, desc[UR6][R2.64] ;  /* 0x0000000602037981 */ /* 0x0000a2000c1e9900 */
[----:B------:R-:W-:Y:S01]  /*0300*/  IADD3 R4, PT, PT, R4, 0x1, RZ ;  /* 0x0000000104047810 */ /* 0x000fe20007ffe0ff */
[----:B------:R-:W-:-:S03]  /*0310*/  VIADD R11, R11, 0x100 ;  /* 0x000001000b0b7836 */ /* 0x000fc60000000000 */
[----:B------:R-:W-:Y:S02]  /*0320*/  ISETP.NE.AND P0, PT, R4, RZ, PT ;  /* 0x000000ff0400720c */ /* 0x000fe40003f05270 */
[----:B0-----:R-:W-:-:S04]  /*0330*/  IADD3 R2, P2, PT, R2, 0x400, RZ ;  /* 0x0000040002027810 */ /* 0x001fc80007f5e0ff */
[----:B------:R-:W-:Y:S01]  /*0340*/  IADD3.X R5, PT, PT, RZ, R5, RZ, P2, !PT ;  /* 0x00000005ff057210 */ /* 0x000fe200017fe4ff */
[----:B--2--5:R-:W-:-:S06]  /*0350*/  FADD R0, R3, R0 ;  /* 0x0000000003007221 */ /* 0x024fcc0000000000 */
[----:B------:R-:W-:Y:S05]  /*0360*/  @P0 BRA `(.L_x_10) ;  /* 0xfffffffc00dc0947 */ /* 0x000fea000383ffff */
.L_x_9:
[----:B------:R-:W-:Y:S05]  /*0370*/  BSYNC.RECONVERGENT B2 ;  /* 0x0000000000027941 */ /* 0x000fea0003800200 */
.L_x_8:
[----:B------:R-:W-:Y:S05]  /*0380*/  @!P1 BRA `(.L_x_7) ;  /* 0x0000000400689947 */ /* 0x000fea0003800000 */
[----:B------:R-:W-:Y:S01]  /*0390*/  IADD3 R2, PT, PT, -R11, R20, RZ ;  /* 0x000000140b027210 */ /* 0x000fe20007ffe1ff */
[----:B------:R-:W-:Y:S01]  /*03a0*/  BSSY.RECONVERGENT B2, `(.L_x_11) ;  /* 0x0000031000027945 */ /* 0x000fe20003800200 */
[----:B------:R-:W-:Y:S02]  /*03b0*/  PLOP3.LUT P0, PT, PT, PT, PT, 0x80, 0x8 ;  /* 0x000000000008781c */ /* 0x000fe40003f0f070 */
[----:B------:R-:W-:-:S13]  /*03c0*/  ISETP.GT.AND P1, PT, R2, 0xc00, PT ;  /* 0x00000c000200780c */ /* 0x000fda0003f24270 */
[----:B------:R-:W-:Y:S05]  /*03d0*/  @!P1 BRA `(.L_x_12) ;  /* 0x0000000000b49947 */ /* 0x000fea0003800000 */
[----:B------:R-:W-:Y:S02]  /*03e0*/  PLOP3.LUT P0, PT, PT, PT, PT, 0x8, 0x80 ;  /* 0x000000000080781c */ /* 0x000fe40003f0e170 */
[----:B------:R-:W-:-:S11]  /*03f0*/  IADD3 R8, PT, PT, R20, -0xc00, RZ ;  /* 0xfffff40014087810 */ /* 0x000fd60007ffe0ff */
.L_x_13:
[----:B------:R-:W0:Y:S01]  /*0400*/  LDC.64 R6, c[0x0][0x380] ;  /* 0x0000e000ff067b82 */ /* 0x000e220000000a00 */
[C---:B------:R-:W-:Y:S01]  /*0410*/  IADD3 R5, PT, PT, R11.reuse, 0x400, RZ ;  /* 0x000004000b057810 */ /* 0x040fe20007ffe0ff */
[----:B0-----:R-:W-:-:S05]  /*0420*/  IMAD.WIDE R24, R11, 0x4, R6 ;  /* 0x000000040b187825 */ /* 0x001fca00078e0206 */
[----:B------:R-:W2:Y:S04]  /*0430*/  LDG.E.CONSTANT R13, desc[UR6][R24.64] ;  /* 0x00000006180d7981 */ /* 0x000ea8000c1e9900 */
[----:B------:R-:W3:Y:S01]  /*0440*/  LDG.E.CONSTANT R10, desc[UR6][R24.64+0x400] ;  /* 0x00040006180a7981 */ /* 0x000ee2000c1e9900 */
[----:B------:R-:W-:-:S03]  /*0450*/  IMAD.WIDE R4, R5, 0x4, R6 ;  /* 0x0000000405047825 */ /* 0x000fc600078e0206 */
[----:B------:R-:W4:Y:S04]  /*0460*/  LDG.E.CONSTANT R12, desc[UR6][R24.64+0x800] ;  /* 0x00080006180c7981 */ /* 0x000f28000c1e9900 */
[----:B------:R-:W4:Y:S04]  /*0470*/  LDG.E.CONSTANT R17, desc[UR6][R24.64+0xc00] ;  /* 0x000c000618117981 */ /* 0x000f28000c1e9900 */
[----:B------:R-:W4:Y:S01]  /*0480*/  LDG.E.CONSTANT R16, desc[UR6][R4.64] ;  /* 0x0000000604107981 */ /* 0x000f22000c1e9900 */
[----:B------:R-:W-:-:S03]  /*0490*/  IADD3 R3, PT, PT, R11, 0x800, RZ ;  /* 0x000008000b037810 */ /* 0x000fc60007ffe0ff */
[----:B------:R-:W4:Y:S04]  /*04a0*/  LDG.E.CONSTANT R15, desc[UR6][R4.64+0x400] ;  /* 0x00040006040f7981 */ /* 0x000f28000c1e9900 */
[----:B------:R-:W4:Y:S01]  /*04b0*/  LDG.E.CONSTANT R14, desc[UR6][R4.64+0x800] ;  /* 0x00080006040e7981 */ /* 0x000f22000c1e9900 */
[----:B------:R-:W-:-:S03]  /*04c0*/  IMAD.WIDE R2, R3, 0x4, R6 ;  /* 0x0000000403027825 */ /* 0x000fc600078e0206 */
[----:B------:R-:W4:Y:S04]  /*04d0*/  LDG.E.CONSTANT R22, desc[UR6][R4.64+0xc00] ;  /* 0x000c000604167981 */ /* 0x000f28000c1e9900 */
[----:B------:R-:W4:Y:S01]  /*04e0*/  LDG.E.CONSTANT R21, desc[UR6][R2.64] ;  /* 0x0000000602157981 */ /* 0x000f22000c1e9900 */
[----:B------:R-:W-:-:S03]  /*04f0*/  IADD3 R23, PT, PT, R11, 0xc00, RZ ;  /* 0x00000c000b177810 */ /* 0x000fc60007ffe0ff */
[----:B------:R-:W4:Y:S04]  /*0500*/  LDG.E.CONSTANT R19, desc[UR6][R2.64+0x400] ;  /* 0x0004000602137981 */ /* 0x000f28000c1e9900 */
[----:B------:R-:W4:Y:S01]  /*0510*/  LDG.E.CONSTANT R18, desc[UR6][R2.64+0x800] ;  /* 0x0008000602127981 */ /* 0x000f22000c1e9900 */
[----:B------:R-:W-:-:S03]  /*0520*/  IMAD.WIDE R6, R23, 0x4, R6 ;  /* 0x0000000417067825 */ /* 0x000fc600078e0206 */
[----:B------:R-:W4:Y:S04]  /*0530*/  LDG.E.CONSTANT R26, desc[UR6][R2.64+0xc00] ;  /* 0x000c0006021a7981 */ /* 0x000f28000c1e9900 */
[----:B------:R-:W4:Y:S04]  /*0540*/  LDG.E.CONSTANT R25, desc[UR6][R6.64] ;  /* 0x0000000606197981 */ /* 0x000f28000c1e9900 */
[----:B------:R-:W4:Y:S04]  /*0550*/  LDG.E.CONSTANT R23, desc[UR6][R6.64+0x400] ;  /* 0x0004000606177981 */ /* 0x000f28000c1e9900 */
[----:B------:R-:W4:Y:S04]  /*0560*/  LDG.E.CONSTANT R24, desc[UR6][R6.64+0x800] ;  /* 0x0008000606187981 */ /* 0x000f28000c1e9900 */
[----:B------:R-:W4:Y:S01]  /*0570*/  LDG.E.CONSTANT R27, desc[UR6][R6.64+0xc00] ;  /* 0x000c0006061b7981 */ /* 0x000f22000c1e9900 */
[----:B------:R-:W-:-:S04]  /*0580*/  IADD3 R11, PT, PT, R11, 0x1000, RZ ;  /* 0x000010000b0b7810 */ /* 0x000fc80007ffe0ff */
[----:B------:R-:W-:Y:S01]  /*0590*/  ISETP.GE.AND P1, PT, R11, R8, PT ;  /* 0x000000080b00720c */ /* 0x000fe20003f26270 */
[----:B--2--5:R-:W-:-:S04]  /*05a0*/  FADD R13, R13, R0 ;  /* 0x000000000d0d7221 */ /* 0x024fc80000000000 */
[----:B---3--:R-:W-:-:S04]  /*05b0*/  FADD R13, R13, R10 ;  /* 0x0000000a0d0d7221 */ /* 0x008fc80000000000 */
[----:B----4-:R-:W-:-:S04]  /*05c0*/  FADD R12, R13, R12 ;  /* 0x0000000c0d0c7221 */ /* 0x010fc80000000000 */
[----:B------:R-:W-:-:S04]  /*05d0*/  FADD R17, R12, R17 ;  /* 0x000000110c117221 */ /* 0x000fc80000000000 */
        /* <DEDUP_REMOVED lines=11> */
[----:B------:R-:W-:Y:S01]  /*0690*/  FADD R0, R24, R27 ;  /* 0x0000001b18007221 */ /* 0x000fe20000000000 */
[----:B------:R-:W-:Y:S06]  /*06a0*/  @!P1 BRA `(.L_x_13) ;  /* 0xfffffffc00549947 */ /* 0x000fec000383ffff */
.L_x_12:
[----:B------:R-:W-:Y:S05]  /*06b0*/  BSYNC.RECONVERGENT B2 ;  /* 0x0000000000027941 */ /* 0x000fea0003800200 */
.L_x_11:
[----:B------:R-:W-:Y:S01]  /*06c0*/  IADD3 R2, PT, PT, -R11, R20, RZ ;  /* 0x000000140b027210 */ /* 0x000fe20007ffe1ff */
[----:B------:R-:W-:Y:S03]  /*06d0*/  BSSY.RECONVERGENT B2, `(.L_x_14) ;  /* 0x0000019000027945 */ /* 0x000fe60003800200 */
[----:B------:R-:W-:-:S13]  /*06e0*/  ISETP.GT.AND P1, PT, R2, 0x400, PT ;  /* 0x000004000200780c */ /* 0x000fda0003f24270 */
[----:B------:R-:W-:Y:S05]  /*06f0*/  @!P1 BRA `(.L_x_15) ;  /* 0x0000000000589947 */ /* 0x000fea0003800000 */
[----:B------:R-:W0:Y:S01]  /*0700*/  LDC.64 R4, c[0x0][0x380] ;  /* 0x0000e000ff047b82 */ /* 0x000e220000000a00 */
[C---:B------:R-:W-:Y:S02]  /*0710*/  VIADD R15, R11.reuse, 0x400 ;  /* 0x000004000b0f7836 */ /* 0x040fe40000000000 */
[----:B0-----:R-:W-:-:S05]  /*0720*/  IMAD.WIDE R2, R11, 0x4, R4 ;  /* 0x000000040b027825 */ /* 0x001fca00078e0204 */
[----:B------:R-:W2:Y:S04]  /*0730*/  LDG.E.CONSTANT R7, desc[UR6][R2.64] ;  /* 0x0000000602077981 */ /* 0x000ea8000c1e9900 */
[----:B------:R-:W3:Y:S01]  /*0740*/  LDG.E.CONSTANT R6, desc[UR6][R2.64+0x400] ;  /* 0x0004000602067981 */ /* 0x000ee2000c1e9900 */
[----:B------:R-:W-:-:S03]  /*0750*/  IMAD.WIDE R4, R15, 0x4, R4 ;  /* 0x000000040f047825 */ /* 0x000fc600078e0204 */
[----:B------:R-:W4:Y:S04]  /*0760*/  LDG.E.CONSTANT R13, desc[UR6][R2.64+0x800] ;  /* 0x00080006020d7981 */ /* 0x000f28000c1e9900 */
[----:B------:R-:W4:Y:S04]  /*0770*/  LDG.E.CONSTANT R15, desc[UR6][R2.64+0xc00] ;  /* 0x000c0006020f7981 */ /* 0x000f28000c1e9900 */
[----:B------:R-:W4:Y:S04]  /*0780*/  LDG.E.CONSTANT R17, desc[UR6][R4.64] ;  /* 0x0000000604117981 */ /* 0x000f28000c1e9900 */
[----:B------:R-:W4:Y:S04]  /*0790*/  LDG.E.CONSTANT R19, desc[UR6][R4.64+0x400] ;  /* 0x0004000604137981 */ /* 0x000f28000c1e9900 */
[----:B------:R-:W4:Y:S04]  /*07a0*/  LDG.E.CONSTANT R21, desc[UR6][R4.64+0x800] ;  /* 0x0008000604157981 */ /* 0x000f28000c1e9900 */
[----:B------:R-:W4:Y:S01]  /*07b0*/  LDG.E.CONSTANT R23, desc[UR6][R4.64+0xc00] ;  /* 0x000c000604177981 */ /* 0x000f22000c1e9900 */
[----:B------:R-:W-:-:S02]  /*07c0*/  PLOP3.LUT P0, PT, PT, PT, PT, 0x8, 0x80 ;  /* 0x000000000080781c */ /* 0x000fc40003f0e170 */
[----:B------:R-:W-:Y:S01]  /*07d0*/  IADD3 R11, PT, PT, R11, 0x800, RZ ;  /* 0x000008000b0b7810 */ /* 0x000fe20007ffe0ff */
[----:B--2--5:R-:W-:-:S04]  /*07e0*/  FADD R7, R0, R7 ;  /* 0x0000000700077221 */ /* 0x024fc80000000000 */
[----:B---3--:R-:W-:-:S04]  /*07f0*/  FADD R6, R7, R6 ;  /* 0x0000000607067221 */ /* 0x008fc80000000000 */
[----:B----4-:R-:W-:-:S04]  /*0800*/  FADD R6, R6, R13 ;  /* 0x0000000d06067221 */ /* 0x010fc80000000000 */
[----:B------:R-:W-:-:S04]  /*0810*/  FADD R6, R6, R15 ;  /* 0x0000000f06067221 */ /* 0x000fc80000000000 */
[----:B------:R-:W-:-:S04]  /*0820*/  FADD R6, R6, R17 ;  /* 0x0000001106067221 */ /* 0x000fc80000000000 */
[----:B------:R-:W-:-:S04]  /*0830*/  FADD R6, R6, R19 ;  /* 0x0000001306067221 */ /* 0x000fc80000000000 */
[----:B------:R-:W-:-:S04]  /*0840*/  FADD R6, R6, R21 ;  /* 0x0000001506067221 */ /* 0x000fc80000000000 */
[----:B------:R-:W-:-:S07]  /*0850*/  FADD R0, R6, R23 ;  /* 0x0000001706007221 */ /* 0x000fce0000000000 */
.L_x_15:
[----:B------:R-:W-:Y:S05]  /*0860*/  BSYNC.RECONVERGENT B2 ;  /* 0x0000000000027941 */ /* 0x000fea0003800200 */
.L_x_14:
[----:B------:R-:W-:-:S13]  /*0870*/  ISETP.LT.OR P0, PT, R11, R20, P0 ;  /* 0x000000140b00720c */ /* 0x000fda0000701670 */
[----:B------:R-:W-:Y:S05]  /*0880*/  @!P0 BRA `(.L_x_7) ;  /* 0x0000000000288947 */ /* 0x000fea0003800000 */
[----:B------:R-:W0:Y:S02]  /*0890*/  LDC.64 R2, c[0x0][0x380] ;  /* 0x0000e000ff027b82 */ /* 0x000e240000000a00 */
[----:B0-----:R-:W-:-:S05]  /*08a0*/  IMAD.WIDE R2, R11, 0x4, R2 ;  /* 0x000000040b027825 */ /* 0x001fca00078e0202 */
[----:B------:R-:W2:Y:S04]  /*08b0*/  LDG.E.CONSTANT R5, desc[UR6][R2.64] ;  /* 0x0000000602057981 */ /* 0x000ea8000c1e9900 */
[----:B------:R-:W3:Y:S04]  /*08c0*/  LDG.E.CONSTANT R4, desc[UR6][R2.64+0x400] ;  /* 0x0004000602047981 */ /* 0x000ee8000c1e9900 */
[----:B------:R-:W4:Y:S04]  /*08d0*/  LDG.E.CONSTANT R7, desc[UR6][R2.64+0x800] ;  /* 0x0008000602077981 */ /* 0x000f28000c1e9900 */
[----:B------:R-:W4:Y:S01]  /*08e0*/  LDG.E.CONSTANT R11, desc[UR6][R2.64+0xc00] ;  /* 0x000c0006020b7981 */ /* 0x000f22000c1e9900 */
[----:B--2--5:R-:W-:-:S04]  /*08f0*/  FADD R5, R0, R5 ;  /* 0x0000000500057221 */ /* 0x024fc80000000000 */
[----:B---3--:R-:W-:-:S04]  /*0900*/  FADD R4, R5, R4 ;  /* 0x0000000405047221 */ /* 0x008fc80000000000 */
[----:B----4-:R-:W-:-:S04]  /*0910*/  FADD R4, R4, R7 ;  /* 0x0000000704047221 */ /* 0x010fc80000000000 */
[----:B------:R-:W-:-:S07]  /*0920*/  FADD R0, R4, R11 ;  /* 0x0000000b04007221 */ /* 0x000fce0000000000 */
.L_x_7:
[----:B------:R-:W-:Y:S05]  /*0930*/  BSYNC.RECONVERGENT B1 ;  /* 0x0000000000017941 */ /* 0x000fea0003800200 */
.L_x_6:
[----:B------:R-:W-:Y:S02]  /*0940*/  ISETP.GE.AND P0, PT, R20, 0x100, PT ;  /* 0x000001001400780c */ /* 0x000fe40003f06270 */
[----:B-----5:R-:W-:-:S11]  /*0950*/  MOV R7, R0 ;  /* 0x0000000000077202 */ /* 0x020fd60000000f00 */
[----:B------:R-:W-:Y:S05]  /*0960*/  @!P0 BRA `(.L_x_16) ;  /* 0x0000000000ac8947 */ /* 0x000fea0003800000 */
[----:B------:R-:W1:Y:S01]  /*0970*/  S2R R6, SR_LANEID ;  /* 0x0000000000067919 */ /* 0x000e620000000000 */
[----:B------:R-:W2:Y:S02]  /*0980*/  SHFL.DOWN PT, R0, R7, 0x1, 0x1f ;  /* 0x08201f0007007f89 */ /* 0x000ea400000e0000 */
[----:B--2---:R-:W-:Y:S01]  /*0990*/  FADD R0, R0, R7 ;  /* 0x0000000700007221 */ /* 0x004fe20000000000 */
[C---:B-1----:R-:W-:Y:S02]  /*09a0*/  ISETP.GT.AND P0, PT, R6.reuse, 0x1e, PT ;  /* 0x0000001e0600780c */ /* 0x042fe40003f04270 */
[C---:B------:R-:W-:Y:S02]  /*09b0*/  ISETP.NE.AND P1, PT, R6.reuse, RZ, PT ;  /* 0x000000ff0600720c */ /* 0x040fe40003f25270 */
[----:B------:R-:W-:Y:S02]  /*09c0*/  FSEL R0, R7, R0, P0 ;  /* 0x0000000007007208 */ /* 0x000fe40000000000 */
[----:B------:R-:W-:-:S03]  /*09d0*/  ISETP.GT.AND P0, PT, R6, 0x1d, PT ;  /* 0x0000001d0600780c */ /* 0x000fc60003f04270 */
[----:B0-----:R-:W0:Y:S06]  /*09e0*/  SHFL.DOWN PT, R3, R0, 0x2, 0x1f ;  /* 0x08401f0000037f89 */ /* 0x001e2c00000e0000 */
[----:B------:R-:W1:Y:S01]  /*09f0*/  @!P1 S2R R5, SR_CgaCtaId ;  /* 0x0000000000059919 */ /* 0x000e620000008800 */
[----:B------:R-:W-:Y:S02]  /*0a00*/  @!P1 MOV R4, 0x400 ;  /* 0x0000040000049802 */ /* 0x000fe40000000f00 */
[----:B------:R-:W-:-:S04]  /*0a10*/  @!P1 SHF.R.U32.HI R2, RZ, 0x3, R9 ;  /* 0x00000003ff029819 */ /* 0x000fc80000011609 */
[----:B------:R-:W-:Y:S01]  /*0a20*/  @!P1 LOP3.LUT R2, R2, 0x7c, RZ, 0xc0, !PT ;  /* 0x0000007c02029812 */ /* 0x000fe200078ec0ff */
[----:B0-----:R-:W-:Y:S01]  /*0a30*/  @!P0 FADD R0, R0, R3 ;  /* 0x0000000300008221 */ /* 0x001fe20000000000 */
[----:B------:R-:W-:-:S04]  /*0a40*/  ISETP.GT.AND P0, PT, R6, 0x1b, PT ;  /* 0x0000001b0600780c */ /* 0x000fc80003f04270 */
[----:B------:R-:W0:Y:S01]  /*0a50*/  SHFL.DOWN PT, R3, R0, 0x4, 0x1f ;  /* 0x08801f0000037f89 */ /* 0x000e2200000e0000 */
[----:B-1----:R-:W-:-:S04]  /*0a60*/  @!P1 LEA R5, R5, R4, 0x18 ;  /* 0x0000000405059211 */ /* 0x002fc800078ec0ff */
[----:B------:R-:W-:-:S04]  /*0a70*/  @!P1 IADD3 R2, PT, PT, R2, R5, RZ ;  /* 0x0000000502029210 */ /* 0x000fc80007ffe0ff */
[----:B0-----:R-:W-:Y:S01]  /*0a80*/  @!P0 FADD R0, R0, R3 ;  /* 0x0000000300008221 */ /* 0x001fe20000000000 */
[----:B------:R-:W-:-:S04]  /*0a90*/  ISETP.GT.AND P0, PT, R6, 0x17, PT ;  /* 0x000000170600780c */ /* 0x000fc80003f04270 */
[----:B------:R-:W0:Y:S09]  /*0aa0*/  SHFL.DOWN PT, R3, R0, 0x8, 0x1f ;  /* 0x09001f0000037f89 */ /* 0x000e3200000e0000 */
[----:B0-----:R-:W-:Y:S01]  /*0ab0*/  @!P0 FADD R0, R0, R3 ;  /* 0x0000000300008221 */ /* 0x001fe20000000000 */
[----:B------:R-:W-:-:S04]  /*0ac0*/  ISETP.NE.AND P0, PT, R9, RZ, PT ;  /* 0x000000ff0900720c */ /* 0x000fc80003f05270 */
[----:B------:R-:W0:Y:S02]  /*0ad0*/  SHFL.DOWN PT, R3, R0, 0x10, 0x1f ;  /* 0x0a001f0000037f89 */ /* 0x000e2400000e0000 */
[----:B0-----:R-:W-:-:S05]  /*0ae0*/  FADD R3, R0, R3 ;  /* 0x0000000300037221 */ /* 0x001fca0000000000 */
[----:B------:R0:W-:Y:S01]  /*0af0*/  @!P1 STS [R2+0x8], R3 ;  /* 0x0000080302009388 */ /* 0x0001e20000000800 */
[----:B------:R-:W-:Y:S01]  /*0b00*/  BAR.SYNC.DEFER_BLOCKING 0x0 ;  /* 0x0000000000007b1d */ /* 0x000fe20000010000 */
[----:B------:R-:W-:-:S04]  /*0b10*/  ISETP.GT.AND P1, PT, R6, 0xf, PT ;  /* 0x0000000f0600780c */ /* 0x000fc80003f24270 */
[----:B------:R-:W-:Y:S01]  /*0b20*/  FSEL R0, R0, R3, P1 ;  /* 0x0000000300007208 */ /* 0x000fe20000800000 */
[----:B------:R-:W-:Y:S08]  /*0b30*/  @P0 BRA `(.L_x_17) ;  /* 0x0000003000900947 */ /* 0x000ff00003800000 */
[----:B------:R-:W1:Y:S01]  /*0b40*/  S2UR UR5, SR_CgaCtaId ;  /* 0x00000000000579c3 */ /* 0x000e620000008800 */
[----:B------:R-:W-:Y:S02]  /*0b50*/  UMOV UR4, 0x400 ;  /* 0x0000040000047882 */ /* 0x000fe40000000000 */
[----:B-1----:R-:W-:-:S09]  /*0b60*/  ULEA UR4, UR5, UR4, 0x18 ;  /* 0x0000000405047291 */ /* 0x002fd2000f8ec0ff */
[----:B0-----:R-:W0:Y:S04]  /*0b70*/  LDS R3, [UR4+0xc] ;  /* 0x00000c04ff037984 */ /* 0x001e280008000800 */
[----:B------:R-:W1:Y:S04]  /*0b80*/  LDS.128 R4, [UR4+0x10] ;  /* 0x00001004ff047984 */ /* 0x000e680008000c00 */
[----:B------:R-:W2:Y:S01]  /*0b90*/  LDS.64 R8, [UR4+0x20] ;  /* 0x00002004ff087984 */ /* 0x000ea20008000a00 */
[----:B0-----:R-:W-:-:S04]  /*0ba0*/  FADD R3, R0, R3 ;  /* 0x0000000300037221 */ /* 0x001fc80000000000 */
[----:B-1----:R-:W-:-:S04]  /*0bb0*/  FADD R4, R3, R4 ;  /* 0x0000000403047221 */ /* 0x002fc80000000000 */
[----:B------:R-:W-:-:S04]  /*0bc0*/  FADD R5, R4, R5 ;  /* 0x0000000504057221 */ /* 0x000fc80000000000 */
[----:B------:R-:W-:-:S04]  /*0bd0*/  FADD R6, R5, R6 ;  /* 0x0000000605067221 */ /* 0x000fc80000000000 */
[----:B------:R-:W-:-:S04]  /*0be0*/  FADD R7, R6, R7 ;  /* 0x0000000706077221 */ /* 0x000fc80000000000 */
[----:B--2---:R-:W-:-:S04]  /*0bf0*/  FADD R8, R7, R8 ;  /* 0x0000000807087221 */ /* 0x004fc80000000000 */
[----:B------:R-:W-:Y:S01]  /*0c00*/  FADD R0, R8, R9 ;  /* 0x0000000908007221 */ /* 0x000fe20000000000 */
[----:B------:R-:W-:Y:S06]  /*0c10*/  BRA `(.L_x_17) ;  /* 0x0000003000587947 */ /* 0x000fec0003800000 */
.L_x_16:
[----:B------:R-:W1:Y:S01]  /*0c20*/  S2R R4, SR_LANEID ;  /* 0x0000000000047919 */ /* 0x000e620000000000 */
[----:B------:R-:W-:-:S04]  /*0c30*/  LOP3.LUT R0, R9, 0x3e0, RZ, 0xc0, !PT ;  /* 0x000003e009007812 */ /* 0x000fc800078ec0ff */
[----:B0-----:R-:W-:Y:S02]  /*0c40*/  IADD3 R3, PT, PT, R0, 0x20, RZ ;  /* 0x0000002000037810 */ /* 0x001fe40007ffe0ff */
[----:B------:R-:W-:Y:S02]  /*0c50*/  LOP3.LUT R5, RZ, R0, RZ, 0x33, !PT ;  /* 0x00000000ff057212 */ /* 0x000fe400078e33ff */
[-C--:B------:R-:W-:Y:S02]  /*0c60*/  ISETP.GT.AND P0, PT, R3, R20.reuse, PT ;  /* 0x000000140300720c */ /* 0x080fe40003f04270 */
[----:B------:R-:W-:-:S04]  /*0c70*/  IADD3 R5, PT, PT, R5, R20, RZ ;  /* 0x0000001405057210 */ /* 0x000fc80007ffe0ff */
[----:B------:R-:W-:-:S05]  /*0c80*/  SEL R5, R5, 0x1f, P0 ;  /* 0x0000001f05057807 */ /* 0x000fca0000000000 */
[----:B------:R-:W0:Y:S01]  /*0c90*/  SHFL.DOWN PT, R0, R7, 0x1, R5 ;  /* 0x0820000007007989 */ /* 0x000e2200000e0005 */
[C---:B-1----:R-:W-:Y:S02]  /*0ca0*/  ISETP.GE.AND P0, PT, R4.reuse, R5, PT ;  /* 0x000000050400720c */ /* 0x042fe40003f06270 */
[C---:B------:R-:W-:Y:S02]  /*0cb0*/  IADD3 R2, PT, PT, R4.reuse, 0x2, RZ ;  /* 0x0000000204027810 */ /* 0x040fe40007ffe0ff */
[----:B------:R-:W-:-:S09]  /*0cc0*/  ISETP.NE.AND P1, PT, R4, RZ, PT ;  /* 0x000000ff0400720c */ /* 0x000fd20003f25270 */
[----:B0-----:R-:W-:Y:S01]  /*0cd0*/  @!P0 FADD R7, R0, R7 ;  /* 0x0000000700078221 */ /* 0x001fe20000000000 */
[-C--:B------:R-:W-:Y:S02]  /*0ce0*/  ISETP.GT.AND P0, PT, R2, R5.reuse, PT ;  /* 0x000000050200720c */ /* 0x080fe40003f04270 */
[----:B------:R-:W-:Y:S01]  /*0cf0*/  IADD3 R2, PT, PT, R4, 0x4, RZ ;  /* 0x0000000404027810 */ /* 0x000fe20007ffe0ff */
[----:B------:R-:W0:Y:S01]  /*0d00*/  @!P1 S2R R6, SR_CgaCtaId ;  /* 0x0000000000069919 */ /* 0x000e220000008800 */
[----:B------:R-:W-:Y:S01]  /*0d10*/  @!P1 MOV R3, 0x400 ;  /* 0x0000040000039802 */ /* 0x000fe20000000f00 */
[----:B------:R-:W1:Y:S08]  /*0d20*/  SHFL.DOWN PT, R0, R7, 0x2, R5 ;  /* 0x0840000007007989 */ /* 0x000e7000000e0005 */
[----:B-1----:R-:W-:Y:S01]  /*0d30*/  @!P0 FADD R7, R7, R0 ;  /* 0x0000000007078221 */ /* 0x002fe20000000000 */
[----:B------:R-:W-:-:S02]  /*0d40*/  ISETP.GT.AND P0, PT, R2, R5, PT ;  /* 0x000000050200720c */ /* 0x000fc40003f04270 */
[----:B------:R-:W-:Y:S02]  /*0d50*/  IADD3 R2, PT, PT, R4, 0x8, RZ ;  /* 0x0000000804027810 */ /* 0x000fe40007ffe0ff */
[----:B------:R-:W1:Y:S01]  /*0d60*/  SHFL.DOWN PT, R0, R7, 0x4, R5 ;  /* 0x0880000007007989 */ /* 0x000e6200000e0005 */
[----:B0-----:R-:W-:-:S08]  /*0d70*/  @!P1 LEA R3, R6, R3, 0x18 ;  /* 0x0000000306039211 */ /* 0x001fd000078ec0ff */
[----:B-1----:R-:W-:Y:S01]  /*0d80*/  @!P0 FADD R7, R7, R0 ;  /* 0x0000000007078221 */ /* 0x002fe20000000000 */
[----:B------:R-:W-:Y:S01]  /*0d90*/  ISETP.GT.AND P0, PT, R2, R5, PT ;  /* 0x000000050200720c */ /* 0x000fe20003f04270 */
[----:B------:R-:W-:-:S03]  /*0da0*/  VIADD R2, R4, 0x10 ;  /* 0x0000001004027836 */ /* 0x000fc60000000000 */
[----:B------:R-:W0:Y:S09]  /*0db0*/  SHFL.DOWN PT, R0, R7, 0x8, R5 ;  /* 0x0900000007007989 */ /* 0x000e3200000e0005 */
[----:B0-----:R-:W-:Y:S01]  /*0dc0*/  @!P0 FADD R7, R7, R0 ;  /* 0x0000000007078221 */ /* 0x001fe20000000000 */
[----:B------:R-:W-:-:S02]  /*0dd0*/  ISETP.GT.AND P0, PT, R2, R5, PT ;  /* 0x000000050200720c */ /* 0x000fc40003f04270 */
[----:B------:R-:W-:Y:S02]  /*0de0*/  @!P1 SHF.R.U32.HI R2, RZ, 0x3, R9 ;  /* 0x00000003ff029819 */ /* 0x000fe40000011609 */
[----:B------:R-:W0:Y:S02]  /*0df0*/  SHFL.DOWN PT, R0, R7, 0x10, R5 ;  /* 0x0a00000007007989 */ /* 0x000e2400000e0005 */
[----:B------:R-:W-:-:S04]  /*0e00*/  @!P1 LOP3.LUT R2, R2, 0x7c, RZ, 0xc0, !PT ;  /* 0x0000007c02029812 */ /* 0x000fc800078ec0ff */
[----:B------:R-:W-:-:S03]  /*0e10*/  @!P1 IADD3 R3, PT, PT, R2, R3, RZ ;  /* 0x0000000302039210 */ /* 0x000fc60007ffe0ff */
[----:B0-----:R-:W-:Y:S01]  /*0e20*/  @!P0 FADD R7, R7, R0 ;  /* 0x0000000007078221 */ /* 0x001fe20000000000 */
[----:B------:R-:W-:-:S04]  /*0e30*/  ISETP.NE.AND P0, PT, R9, RZ, PT ;  /* 0x000000ff0900720c */ /* 0x000fc80003f05270 */
[----:B------:R-:W-:-:S05]  /*0e40*/  MOV R0, R7 ;  /* 0x0000000700007202 */ /* 0x000fca0000000f00 */
[----:B------:R4:W-:Y:S01]  /*0e50*/  @!P1 STS [R3+0x8], R0 ;  /* 0x0000080003009388 */ /* 0x0009e20000000800 */
[----:B------:R-:W-:Y:S06]  /*0e60*/  BAR.SYNC.DEFER_BLOCKING 0x0 ;  /* 0x0000000000007b1d */ /* 0x000fec0000010000 */
[----:B------:R-:W-:Y:S05]  /*0e70*/  @P0 BRA `(.L_x_17) ;  /* 0x0000002c00c00947 */ /* 0x000fea0003800000 */
[----:B------:R-:W0:Y:S01]  /*0e80*/  S2UR UR5, SR_CgaCtaId ;  /* 0x00000000000579c3 */ /* 0x000e220000008800 */
[----:B------:R-:W-:Y:S01]  /*0e90*/  UMOV UR4, 0x400 ;  /* 0x0000040000047882 */ /* 0x000fe20000000000 */
[C---:B------:R-:W-:Y:S02]  /*0ea0*/  ISETP.GT.AND P2, PT, R20.reuse, 0x20, PT ;  /* 0x000000201400780c */ /* 0x040fe40003f44270 */
[C---:B------:R-:W-:Y:S02]  /*0eb0*/  ISETP.GT.AND P4, PT, R20.reuse, 0x40, PT ;  /* 0x000000401400780c */ /* 0x040fe40003f84270 */
[C---:B------:R-:W-:Y:S02]  /*0ec0*/  ISETP.GT.AND P3, PT, R20.reuse, 0x60, PT ;  /* 0x000000601400780c */ /* 0x040fe40003f64270 */
[----:B------:R-:W-:Y:S01]  /*0ed0*/  ISETP.GT.AND P1, PT, R20, 0x80, PT ;  /* 0x000000801400780c */ /* 0x000fe20003f24270 */
[----:B0-----:R-:W-:-:S09]  /*0ee0*/  ULEA UR4, UR5, UR4, 0x18 ;  /* 0x0000000405047291 */ /* 0x001fd2000f8ec0ff */
[----:B----4-:R-:W0:Y:S04]  /*0ef0*/  LDS R3, [UR4+0xc] ;  /* 0x00000c04ff037984 */ /* 0x010e280008000800 */
[----:B------:R-:W1:Y:S04]  /*0f00*/  LDS.128 R4, [UR4+0x10] ;  /* 0x00001004ff047984 */ /* 0x000e680008000c00 */
[----:B------:R-:W2:Y:S01]  /*0f10*/  LDS.64 R8, [UR4+0x20] ;  /* 0x00002004ff087984 */ /* 0x000ea20008000a00 */
[----:B0-----:R-:W-:Y:S01]  /*0f20*/  @P2 FADD R0, R0, R3 ;  /* 0x0000000300002221 */ /* 0x001fe20000000000 */
[----:B------:R-:W-:-:S03]  /*0f30*/  ISETP.GT.AND P2, PT, R20, 0xa0, PT ;  /* 0x000000a01400780c */ /* 0x000fc60003f44270 */
[----:B-1----:R-:W-:Y:S01]  /*0f40*/  @P4 FADD R0, R0, R4 ;  /* 0x0000000400004221 */ /* 0x002fe20000000000 */
[----:B------:R-:W-:-:S03]  /*0f50*/  ISETP.GT.AND P4, PT, R20, 0xc0, PT ;  /* 0x000000c01400780c */ /* 0x000fc60003f84270 */
[----:B------:R-:W-:Y:S01]  /*0f60*/  @P3 FADD R0, R0, R5 ;  /* 0x0000000500003221 */ /* 0x000fe20000000000 */
[----:B------:R-:W-:-:S03]  /*0f70*/  ISETP.GT.AND P3, PT, R20, 0xe0, PT ;  /* 0x000000e01400780c */ /* 0x000fc60003f64270 */
[----:B------:R-:W-:-:S04]  /*0f80*/  @P1 FADD R0, R0, R6 ;  /* 0x0000000600001221 */ /* 0x000fc80000000000 */
[----:B------:R-:W-:-:S04]  /*0f90*/  @P2 FADD R0, R0, R7 ;  /* 0x0000000700002221 */ /* 0x000fc80000000000 */
[----:B--2---:R-:W-:-:S04]  /*0fa0*/  @P4 FADD R0, R0, R8 ;  /* 0x0000000800004221 */ /* 0x004fc80000000000 */
[----:B------:R-:W-:Y:S01]  /*0fb0*/  @P3 FADD R0, R0, R9 ;  /* 0x0000000900003221 */ /* 0x000fe20000000000 */
[----:B------:R-:W-:Y:S06]  /*0fc0*/  BRA `(.L_x_17) ;  /* 0x0000002c006c7947 */ /* 0x000fec0003800000 */
.L_x_3:
[----:B------:R-:W0:Y:S01]  /*0fd0*/  S2R R0, SR_TID.X ;  /* 0x0000000000007919 */ /* 0x000e220000002100 */
[----:B------:R-:W1:Y:S01]  /*0fe0*/  LDC.64 R2, c[0x0][0x380] ;  /* 0x0000e000ff027b82 */ /* 0x000e620000000a00 */
[----:B0-----:R-:W-:-:S05]  /*0ff0*/  SHF.L.U32 R5, R0, 0x2, RZ ;  /* 0x0000000200057819 */ /* 0x001fca00000006ff */
[----:B-1----:R-:W-:-:S05]  /*1000*/  IMAD.WIDE.U32 R2, R5, 0x4, R2 ;  /* 0x0000000405027825 */ /* 0x002fca00078e0002 */
[----:B------:R-:W2:Y:S04]  /*1010*/  LDG.E.128.CONSTANT R4, desc[UR6][R2.64] ;  /* 0x0000000602047981 */ /* 0x000ea8000c1e9d00 */
[----:B------:R-:W3:Y:S04]  /*1020*/  LDG.E.128.CONSTANT R8, desc[UR6][R2.64+0x1000] ;  /* 0x0010000602087981 */ /* 0x000ee8000c1e9d00 */
[----:B------:R-:W4:Y:S04]  /*1030*/  LDG.E.128.CONSTANT R12, desc[UR6][R2.64+0x2000] ;  /* 0x00200006020c7981 */ /* 0x000f28000c1e9d00 */
[----:B------:R-:W5:Y:S01]  /*1040*/  LDG.E.128.CONSTANT R16, desc[UR6][R2.64+0x3000] ;  /* 0x0030000602107981 */ /* 0x000f62000c1e9d00 */
[----:B------:R-:W-:Y:S01]  /*1050*/  ISETP.GE.U32.AND P0, PT, R20, 0x2000, PT ;  /* 0x000020001400780c */ /* 0x000fe20003f06070 */
[----:B------:R-:W-:-:S02]  /*1060*/  HFMA2 R23, -RZ, RZ, 0, 0.00048828125 ;  /* 0x00001000ff177431 */ /* 0x000fc400000001ff */
[----:B--2---:R-:W-:-:S04]  /*1070*/  FADD R5, R4, R5 ;  /* 0x0000000504057221 */ /* 0x004fc80000000000 */
[----:B------:R-:W-:-:S04]  /*1080*/  FADD R5, R6, R5 ;  /* 0x0000000506057221 */ /* 0x000fc80000000000 */
[----:B------:R-:W-:-:S04]  /*1090*/  FADD R5, R7, R5 ;  /* 0x0000000507057221 */ /* 0x000fc80000000000 */
[----:B---3--:R-:W-:-:S04]  /*10a0*/  FADD R5, R8, R5 ;  /* 0x0000000508057221 */ /* 0x008fc80000000000 */
[----:B------:R-:W-:-:S04]  /*10b0*/  FADD R5, R9, R5 ;  /* 0x0000000509057221 */ /* 0x000fc80000000000 */
[----:B------:R-:W-:-:S04]  /*10c0*/  FADD R5, R10, R5 ;  /* 0x000000050a057221 */ /* 0x000fc80000000000 */
[----:B------:R-:W-:-:S04]  /*10d0*/  FADD R5, R11, R5 ;  /* 0x000000050b057221 */ /* 0x000fc80000000000 */
[----:B----4-:R-:W-:-:S04]  /*10e0*/  FADD R5, R12, R5 ;  /* 0x000000050c057221 */ /* 0x010fc80000000000 */
[----:B------:R-:W-:-:S04]  /*10f0*/  FADD R5, R13, R5 ;  /* 0x000000050d057221 */ /* 0x000fc80000000000 */
[----:B------:R-:W-:-:S04]  /*1100*/  FADD R5, R14, R5 ;  /* 0x000000050e057221 */ /* 0x000fc80000000000 */
[----:B------:R-:W-:-:S04]  /*1110*/  FADD R5, R15, R5 ;  /* 0x000000050f057221 */ /* 0x000fc80000000000 */
[----:B-----5:R-:W-:-:S04]  /*1120*/  FADD R5, R16, R5 ;  /* 0x0000000510057221 */ /* 0x020fc80000000000 */
[----:B------:R-:W-:-:S04]  /*1130*/  FADD R5, R17, R5 ;  /* 0x0000000511057221 */ /* 0x000fc80000000000 */
[----:B------:R-:W-:-:S04]  /*1140*/  FADD R5, R18, R5 ;  /* 0x0000000512057221 */ /* 0x000fc80000000000 */
[----:B------:R-:W-:Y:S01]  /*1150*/  FADD R21, R19, R5 ;  /* 0x0000000513157221 */ /* 0x000fe20000000000 */
[----:B------:R-:W-:Y:S06]  /*1160*/  @!P0 BRA `(.L_x_18) ;  /* 0x00000000007c8947 */ /* 0x000fec0003800000 */
[----:B------:R-:W0:Y:S01]  /*1170*/  LDC R24, c[0x0][0x390] ;  /* 0x0000e400ff187b82 */ /* 0x000e220000000800 */
[----:B------:R-:W-:Y:S02]  /*1180*/  IADD3 R22, PT, PT, R20, -0x1000, RZ ;  /* 0xfffff00014167810 */ /* 0x000fe40007ffe0ff */
[----:B------:R-:W-:-:S07]  /*1190*/  MOV R23, 0x1000 ;  /* 0x0000100000177802 */ /* 0x000fce0000000f00 */
.L_x_20:
[----:B------:R-:W-:-:S05]  /*11a0*/  IMAD.WIDE R26, R23, 0x4, R2 ;  /* 0x00000004171a7825 */ /* 0x000fca00078e0202 */
[----:B------:R-:W2:Y:S04]  /*11b0*/  LDG.E.128.CONSTANT R4, desc[UR6][R26.64] ;  /* 0x000000061a047981 */ /* 0x000ea8000c1e9d00 */
[----:B------:R-:W3:Y:S04]  /*11c0*/  LDG.E.128.CONSTANT R8, desc[UR6][R26.64+0x1000] ;  /* 0x001000061a087981 */ /* 0x000ee8000c1e9d00 */
[----:B------:R-:W4:Y:S04]  /*11d0*/  LDG.E.128.CONSTANT R12, desc[UR6][R26.64+0x2000] ;  /* 0x002000061a0c7981 */ /* 0x000f28000c1e9d00 */
[----:B------:R-:W5:Y:S01]  /*11e0*/  LDG.E.128.CONSTANT R16, desc[UR6][R26.64+0x3000] ;  /* 0x003000061a107981 */ /* 0x000f62000c1e9d00 */
[----:B0-----:R-:W-:Y:S01]  /*11f0*/  MOV R20, R24 ;  /* 0x0000001800147202 */ /* 0x001fe20000000f00 */
[----:B--2---:R-:W-:-:S03]  /*1200*/  FADD R21, R4, R21 ;  /* 0x0000001504157221 */ /* 0x004fc60000000000 */
[----:B------:R-:W-:Y:S01]  /*1210*/  IADD3 R4, PT, PT, -R23, R20, RZ ;  /* 0x0000001417047210 */ /* 0x000fe20007ffe1ff */
[----:B------:R-:W-:-:S03]  /*1220*/  FADD R21, R5, R21 ;  /* 0x0000001505157221 */ /* 0x000fc60000000000 */
[----:B------:R-:W-:Y:S01]  /*1230*/  ISETP.GE.AND P0, PT, R4, 0x1000, PT ;  /* 0x000010000400780c */ /* 0x000fe20003f06270 */
        /* <DEDUP_REMOVED lines=15> */
[----:B------:R-:W-:-:S04]  /*1330*/  IADD3 R23, PT, PT, R23, 0x1000, RZ ;  /* 0x0000100017177810 */ /* 0x000fc80007ffe0ff */
[----:B------:R-:W-:-:S13]  /*1340*/  ISETP.GT.AND P0, PT, R23, R22, PT ;  /* 0x000000161700720c */ /* 0x000fda0003f04270 */
[----:B------:R-:W-:Y:S05]  /*1350*/  @!P0 BRA `(.L_x_20) ;  /* 0xfffffffc00908947 */ /* 0x000fea000383ffff */
.L_x_18:
[----:B------:R-:W-:-:S13]  /*1360*/  ISETP.GE.AND P0, PT, R23, R20, PT ;  /* 0x000000141700720c */ /* 0x000fda0003f06270 */
[----:B------:R-:W-:Y:S05]  /*1370*/  @P0 BRA `(.L_x_19) ;  /* 0x00000008001c0947 */ /* 0x000fea0003800000 */
[----:B------:R-:W-:Y:S01]  /*1380*/  IMAD.IADD R9, R20, 0x1, -R23 ;  /* 0x0000000114097824 */ /* 0x000fe200078e0a17 */
[----:B------:R-:W-:Y:S04]  /*1390*/  BSSY.RECONVERGENT B1, `(.L_x_19) ;  /* 0x0000085000017945 */ /* 0x000fe80003800200 */
[----:B------:R-:W-:-:S13]  /*13a0*/  ISETP.GE.AND P0, PT, R0, R9, PT ;  /* 0x000000090000720c */ /* 0x000fda0003f06270 */
[----:B------:R-:W-:Y:S05]  /*13b0*/  @P0 BRA `(.L_x_21) ;  /* 0x0000000800080947 */ /* 0x000fea0003800000 */
[-C--:B------:R-:W-:Y:S01]  /*13c0*/  LOP3.LUT R2, RZ, R0.reuse, RZ, 0x33, !PT ;  /* 0x00000000ff027212 */ /* 0x080fe200078e33ff */
[----:B------:R-:W-:Y:S01]  /*13d0*/  BSSY.RECONVERGENT B2, `(.L_x_22) ;  /* 0x0000015000027945 */ /* 0x000fe20003800200 */
[----:B------:R-:W-:Y:S02]  /*13e0*/  MOV R8, R0 ;  /* 0x0000000000087202 */ /* 0x000fe40000000f00 */
[----:B------:R-:W-:-:S04]  /*13f0*/  IADD3 R2, PT, PT, -R23, R20, R2 ;  /* 0x0000001417027210 */ /* 0x000fc80007ffe102 */
[C---:B------:R-:W-:Y:S02]  /*1400*/  LOP3.LUT R3, R2.reuse, 0x300, RZ, 0xc0, !PT ;  /* 0x0000030002037812 */ /* 0x040fe400078ec0ff */
[----:B------:R-:W-:Y:S02]  /*1410*/  ISETP.GE.U32.AND P1, PT, R2, 0x300, PT ;  /* 0x000003000200780c */ /* 0x000fe40003f26070 */
[----:B------:R-:W-:-:S13]  /*1420*/  ISETP.NE.AND P0, PT, R3, 0x300, PT ;  /* 0x000003000300780c */ /* 0x000fda0003f05270 */
[----:B------:R-:W-:Y:S05]  /*1430*/  @!P0 BRA `(.L_x_23) ;  /* 0x0000000000388947 */ /* 0x000fea0003800000 */
[----:B------:R-:W0:Y:S01]  /*1440*/  LDC.64 R4, c[0x0][0x380] ;  /* 0x0000e000ff047b82 */ /* 0x000e220000000a00 */
[----:B------:R-:W-:Y:S02]  /*1450*/  LEA.HI R2, R2, 0x1, RZ, 0x18 ;  /* 0x0000000102027811 */ /* 0x000fe400078fc0ff */
[----:B------:R-:W-:Y:S02]  /*1460*/  IADD3 R7, PT, PT, R0, R23, RZ ;  /* 0x0000001700077210 */ /* 0x000fe40007ffe0ff */
[----:B------:R-:W-:Y:S02]  /*1470*/  LOP3.LUT R2, R2, 0x3, RZ, 0xc0, !PT ;  /* 0x0000000302027812 */ /* 0x000fe400078ec0ff */
[----:B------:R-:W-:Y:S02]  /*1480*/  MOV R8, R0 ;  /* 0x0000000000087202 */ /* 0x000fe40000000f00 */
[----:B------:R-:W-:-:S07]  /*1490*/  IADD3 R6, PT, PT, -R2, RZ, RZ ;  /* 0x000000ff02067210 */ /* 0x000fce0007ffe1ff */
.L_x_24:
[----:B0-----:R-:W-:-:S06]  /*14a0*/  IMAD.WIDE.U32 R2, R7, 0x4, R4 ;  /* 0x0000000407027825 */ /* 0x001fcc00078e0004 */
[----:B------:R-:W2:Y:S01]  /*14b0*/  LDG.E.CONSTANT R2, desc[UR6][R2.64] ;  /* 0x0000000602027981 */ /* 0x000ea2000c1e9900 */
[----:B------:R-:W-:Y:S02]  /*14c0*/  IADD3 R6, PT, PT, R6, 0x1, RZ ;  /* 0x0000000106067810 */ /* 0x000fe40007ffe0ff */
[----:B------:R-:W-:Y:S02]  /*14d0*/  IADD3 R8, PT, PT, R8, 0x100, RZ ;  /* 0x0000010008087810 */ /* 0x000fe40007ffe0ff */
[----:B------:R-:W-:Y:S02]  /*14e0*/  ISETP.NE.AND P0, PT, R6, RZ, PT ;  /* 0x000000ff0600720c */ /* 0x000fe40003f05270 */
[----:B------:R-:W-:Y:S01]  /*14f0*/  IADD3 R7, PT, PT, R7, 0x100, RZ ;  /* 0x0000010007077810 */ /* 0x000fe20007ffe0ff */
[----:B--2---:R-:W-:-:S10]  /*1500*/  FADD R21, R2, R21 ;  /* 0x0000001502157221 */ /* 0x004fd40000000000 */
[----:B------:R-:W-:Y:S05]  /*1510*/  @P0 BRA `(.L_x_24) ;  /* 0xfffffffc00e00947 */ /* 0x000fea000383ffff */
.L_x_23:
[----:B------:R-:W-:Y:S05]  /*1520*/  BSYNC.RECONVERGENT B2 ;  /* 0x0000000000027941 */ /* 0x000fea0003800200 */
.L_x_22:
[----:B------:R-:W-:Y:S05]  /*1530*/  @!P1 BRA `(.L_x_21) ;  /* 0x0000000400a89947 */ /* 0x000fea0003800000 */
[----:B------:R-:W0:Y:S01]  /*1540*/  LDCU.64 UR4, c[0x0][0x380] ;  /* 0x00007000ff0477ac */ /* 0x000e220008000a00 */
[----:B------:R-:W-:Y:S01]  /*1550*/  IADD3 R5, PT, PT, R9, -R8, RZ ;  /* 0x8000000809057210 */ /* 0x000fe20007ffe0ff */
[----:B------:R-:W-:Y:S01]  /*1560*/  BSSY.RECONVERGENT B2, `(.L_x_25) ;  /* 0x000003b000027945 */ /* 0x000fe20003800200 */
[CC--:B------:R-:W-:Y:S02]  /*1570*/  IADD3 R3, P0, PT, R8.reuse, R23.reuse, RZ ;  /* 0x0000001708037210 */ /* 0x0c0fe40007f1e0ff */
[----:B------:R-:W-:Y:S02]  /*1580*/  ISETP.GT.AND P1, PT, R5, 0xc00, PT ;  /* 0x00000c000500780c */ /* 0x000fe40003f24270 */
[----:B------:R-:W-:Y:S02]  /*1590*/  IADD3.X R4, PT, PT, RZ, RZ, RZ, P0, !PT ;  /* 0x000000ffff047210 */ /* 0x000fe400007fe4ff */
[----:B------:R-:W-:Y:S02]  /*15a0*/  IADD3 R23, PT, PT, R8, R23, RZ ;  /* 0x0000001708177210 */ /* 0x000fe40007ffe0ff */
[----:B0-----:R-:W-:-:S04]  /*15b0*/  LEA R2, P0, R3, UR4, 0x2 ;  /* 0x0000000403027c11 */ /* 0x001fc8000f8010ff */
[----:B------:R-:W-:Y:S02]  /*15c0*/  LEA.HI.X R3, R3, UR5, R4, 0x2, P0 ;  /* 0x0000000503037c11 */ /* 0x000fe400080f1404 */
[----:B------:R-:W-:-:S05]  /*15d0*/  IADD3 R2, P0, PT, R2, 0x800, RZ ;  /* 0x0000080002027810 */ /* 0x000fca0007f1e0ff */
[----:B------:R-:W-:Y:S01]  /*15e0*/  IMAD.X R3, RZ, RZ, R3, P0 ;  /* 0x000000ffff037224 */ /* 0x000fe200000e0603 */
[----:B------:R-:W-:Y:S01]  /*15f0*/  PLOP3.LUT P0, PT, PT, PT, PT, 0x80, 0x8 ;  /* 0x000000000008781c */ /* 0x000fe20003f0f070 */
[----:B------:R-:W-:-:S12]  /*1600*/  @!P1 BRA `(.L_x_26) ;  /* 0x0000000000c09947 */ /* 0x000fd80003800000 */
[----:B------:R-:W-:Y:S02]  /*1610*/  PLOP3.LUT P0, PT, PT, PT, PT, 0x8, 0x80 ;  /* 0x000000000080781c */ /* 0x000fe40003f0e170 */
[----:B------:R-:W-:-:S11]  /*1620*/  IADD3 R11, PT, PT, R9, -0xc00, RZ ;  /* 0xfffff400090b7810 */ /* 0x000fd60007ffe0ff */
.L_x_27:
[----:B------:R-:W0:Y:S01]  /*1630*/  LDC.64 R4, c[0x0][0x380] ;  /* 0x0000e000ff047b82 */ /* 0x000e220000000a00 */
[----:B------:R-:W2:Y:S01]  /*1640*/  LDG.E.CONSTANT R10, desc[UR6][R2.64+-0x400] ;  /* 0xfffc0006020a7981 */ /* 0x000ea2000c1e9900 */
[----:B------:R-:W-:-:S03]  /*1650*/  IADD3 R25, PT, PT, R23, 0x400, RZ ;  /* 0x0000040017197810 */ /* 0x000fc60007ffe0ff */
[----:B------:R-:W3:Y:S04]  /*1660*/  LDG.E.CONSTANT R18, desc[UR6][R2.64] ;  /* 0x0000000602127981 */ /* 0x000ee8000c1e9900 */
[----:B------:R-:W4:Y:S01]  /*1670*/  LDG.E.CONSTANT R17, desc[UR6][R2.64+0x400] ;  /* 0x0004000602117981 */ /* 0x000f22000c1e9900 */
[----:B------:R-:W-:-:S03]  /*1680*/  IADD3 R7, PT, PT, R23, 0x800, RZ ;  /* 0x0000080017077810 */ /* 0x000fc60007ffe0ff */
[----:B------:R-:W5:Y:S04]  /*1690*/  LDG.E.CONSTANT R15, desc[UR6][R2.64+0xc00] ;  /* 0x000c0006020f7981 */ /* 0x000f68000c1e9900 */
[----:B------:R-:W5:Y:S01]  /*16a0*/  LDG.E.CONSTANT R14, desc[UR6][R2.64+0x1000] ;  /* 0x00100006020e7981 */ /* 0x000f62000c1e9900 */
[----:B------:R-:W-:-:S03]  /*16b0*/  IADD3 R27, PT, PT, R23, 0xc00, RZ ;  /* 0x00000c00171b7810 */ /* 0x000fc60007ffe0ff */
[----:B------:R-:W5:Y:S01]  /*16c0*/  LDG.E.CONSTANT R20, desc[UR6][R2.64+0x1c00] ;  /* 0x001c000602147981 */ /* 0x000f62000c1e9900 */
[----:B0-----:R-:W-:-:S03]  /*16d0*/  IMAD.WIDE.U32 R12, R23, 0x4, R4 ;  /* 0x00000004170c7825 */ /* 0x001fc600078e0004 */
[----:B------:R-:W5:Y:S04]  /*16e0*/  LDG.E.CONSTANT R19, desc[UR6][R2.64+0x2000] ;  /* 0x0020000602137981 */ /* 0x000f68000c1e9900 */
[----:B------:R-:W5:Y:S04]  /*16f0*/  LDG.E.CONSTANT R22, desc[UR6][R2.64+0x2400] ;  /* 0x0024000602167981 */ /* 0x000f68000c1e9900 */
[----:B------:R-:W2:Y:S01]  /*1700*/  LDG.E.CONSTANT R12, desc[UR6][R12.64] ;  /* 0x000000060c0c7981 */ /* 0x000ea2000c1e9900 */
[----:B------:R-:W-:-:S03]  /*1710*/  IMAD.WIDE.U32 R24, R25, 0x4, R4 ;  /* 0x0000000419187825 */ /* 0x000fc600078e0004 */
[----:B------:R-:W5:Y:S04]  /*1720*/  LDG.E.CONSTANT R26, desc[UR6][R2.64+0x3000] ;  /* 0x00300006021a7981 */ /* 0x000f68000c1e9900 */
[----:B------:R-:W5:Y:S01]  /*1730*/  LDG.E.CONSTANT R16, desc[UR6][R24.64] ;  /* 0x0000000618107981 */ /* 0x000f62000c1e9900 */
[----:B------:R-:W-:-:S03]  /*1740*/  IMAD.WIDE.U32 R6, R7, 0x4, R4 ;  /* 0x0000000407067825 */ /* 0x000fc600078e0004 */
[----:B------:R-:W5:Y:S04]  /*1750*/  LDG.E.CONSTANT R13, desc[UR6][R2.64+0x1400] ;  /* 0x00140006020d7981 */ /* 0x000f68000c1e9900 */
[----:B------:R-:W5:Y:S01]  /*1760*/  LDG.E.CONSTANT R6, desc[UR6][R6.64] ;  /* 0x0000000606067981 */ /* 0x000f62000c1e9900 */
[----:B------:R-:W-:-:S03]  /*1770*/  IMAD.WIDE.U32 R4, R27, 0x4, R4 ;  /* 0x000000041b047825 */ /* 0x000fc600078e0004 */
[----:B------:R-:W5:Y:S04]  /*1780*/  LDG.E.CONSTANT R24, desc[UR6][R2.64+0x2c00] ;  /* 0x002c000602187981 */ /* 0x000f68000c1e9900 */
[----:B------:R-:W5:Y:S04]  /*1790*/  LDG.E.CONSTANT R4, desc[UR6][R4.64] ;  /* 0x0000000604047981 */ /* 0x000f68000c1e9900 */
[----:B------:R0:W5:Y:S01]  /*17a0*/  LDG.E.CONSTANT R25, desc[UR6][R2.64+0x3400] ;  /* 0x0034000602197981 */ /* 0x000162000c1e9900 */
[----:B------:R-:W-:-:S04]  /*17b0*/  IADD3 R8, PT, PT, R8, 0x1000, RZ ;  /* 0x0000100008087810 */ /* 0x000fc80007ffe0ff */
[----:B------:R-:W-:Y:S02]  /*17c0*/  ISETP.GE.AND P1, PT, R8, R11, PT ;  /* 0x0000000b0800720c */ /* 0x000fe40003f26270 */
[----:B0-----:R-:W-:Y:S02]  /*17d0*/  IADD3 R2, P2, PT, R2, 0x4000, RZ ;  /* 0x0000400002027810 */ /* 0x001fe40007f5e0ff */
[----:B------:R-:W-:Y:S02]  /*17e0*/  IADD3 R23, PT, PT, R23, 0x1000, RZ ;  /* 0x0000100017177810 */ /* 0x000fe40007ffe0ff */
[----:B------:R-:W-:Y:S01]  /*17f0*/  IADD3.X R3, PT, PT, RZ, R3, RZ, P2, !PT ;  /* 0x00000003ff037210 */ /* 0x000fe200017fe4ff */
[----:B--2---:R-:W-:-:S04]  /*1800*/  FADD R21, R12, R21 ;  /* 0x000000150c157221 */ /* 0x004fc80000000000 */
[----:B------:R-:W-:-:S04]  /*1810*/  FADD R21, R21, R10 ;  /* 0x0000000a15157221 */ /* 0x000fc80000000000 */
[----:B---3--:R-:W-:-:S04]  /*1820*/  FADD R18, R21, R18 ;  /* 0x0000001215127221 */ /* 0x008fc80000000000 */
[----:B----4-:R-:W-:-:S04]  /*1830*/  FADD R17, R18, R17 ;  /* 0x0000001112117221 */ /* 0x010fc80000000000 */
[----:B-----5:R-:W-:-:S04]  /*1840*/  FADD R16, R17, R16 ;  /* 0x0000001011107221 */ /* 0x020fc80000000000 */
        /* <DEDUP_REMOVED lines=12> */
.L_x_26:
[----:B------:R-:W-:Y:S05]  /*1910*/  BSYNC.RECONVERGENT B2 ;  /* 0x0000000000027941 */ /* 0x000fea0003800200 */
.L_x_25:
[----:B------:R-:W-:Y:S01]  /*1920*/  IADD3 R4, PT, PT, R9, -R8, RZ ;  /* 0x8000000809047210 */ /* 0x000fe20007ffe0ff */
[----:B------:R-:W-:Y:S03]  /*1930*/  BSSY.RECONVERGENT B2, `(.L_x_28) ;  /* 0x000001e000027945 */ /* 0x000fe60003800200 */
[----:B------:R-:W-:-:S13]  /*1940*/  ISETP.GT.AND P1, PT, R4, 0x400, PT ;  /* 0x000004000400780c */ /* 0x000fda0003f24270 */
[----:B------:R-:W-:Y:S05]  /*1950*/  @!P1 BRA `(.L_x_29) ;  /* 0x00000000006c9947 */ /* 0x000fea0003800000 */
[----:B------:R-:W0:Y:S01]  /*1960*/  LDC.64 R6, c[0x0][0x380] ;  /* 0x0000e000ff067b82 */ /* 0x000e220000000a00 */
[----:B------:R-:W2:Y:S01]  /*1970*/  LDG.E.CONSTANT R10, desc[UR6][R2.64+-0x400] ;  /* 0xfffc0006020a7981 */ /* 0x000ea2000c1e9900 */
[----:B------:R-:W-:-:S03]  /*1980*/  VIADD R13, R23, 0x400 ;  /* 0x00000400170d7836 */ /* 0x000fc60000000000 */
[----:B------:R-:W3:Y:S04]  /*1990*/  LDG.E.CONSTANT R11, desc[UR6][R2.64] ;  /* 0x00000006020b7981 */ /* 0x000ee8000c1e9900 */
[----:B------:R-:W4:Y:S04]  /*19a0*/  LDG.E.CONSTANT R15, desc[UR6][R2.64+0xc00] ;  /* 0x000c0006020f7981 */ /* 0x000f28000c1e9900 */
[----:B------:R-:W5:Y:S04]  /*19b0*/  LDG.E.CONSTANT R17, desc[UR6][R2.64+0x1000] ;  /* 0x0010000602117981 */ /* 0x000f68000c1e9900 */
[----:B------:R1:W5:Y:S01]  /*19c0*/  LDG.E.CONSTANT R19, desc[UR6][R2.64+0x1400] ;  /* 0x0014000602137981 */ /* 0x000362000c1e9900 */
[----:B0-----:R-:W-:-:S06]  /*19d0*/  IMAD.WIDE.U32 R4, R23, 0x4, R6 ;  /* 0x0000000417047825 */ /* 0x001fcc00078e0006 */
[----:B------:R-:W2:Y:S01]  /*19e0*/  LDG.E.CONSTANT R4, desc[UR6][R4.64] ;  /* 0x0000000604047981 */ /* 0x000ea2000c1e9900 */
[----:B------:R-:W-:-:S03]  /*19f0*/  IMAD.WIDE.U32 R6, R13, 0x4, R6 ;  /* 0x000000040d067825 */ /* 0x000fc600078e0006 */
[----:B------:R-:W4:Y:S04]  /*1a00*/  LDG.E.CONSTANT R13, desc[UR6][R2.64+0x400] ;  /* 0x00040006020d7981 */ /* 0x000f28000c1e9900 */
[----:B------:R-:W5:Y:S01]  /*1a10*/  LDG.E.CONSTANT R7, desc[UR6][R6.64] ;  /* 0x0000000606077981 */ /* 0x000f62000c1e9900 */
[----:B------:R-:W-:Y:S02]  /*1a20*/  PLOP3.LUT P0, PT, PT, PT, PT, 0x8, 0x80 ;  /* 0x000000000080781c */ /* 0x000fe40003f0e170 */
[----:B------:R-:W-:Y:S02]  /*1a30*/  IADD3 R8, PT, PT, R8, 0x800, RZ ;  /* 0x0000080008087810 */ /* 0x000fe40007ffe0ff */
[----:B------:R-:W-:Y:S01]  /*1a40*/  IADD3 R23, PT, PT, R23, 0x800, RZ ;  /* 0x0000080017177810 */ /* 0x000fe20007ffe0ff */
[----:B--2---:R-:W-:-:S04]  /*1a50*/  FADD R21, R21, R4 ;  /* 0x0000000415157221 */ /* 0x004fc80000000000 */
[----:B------:R-:W-:-:S04]  /*1a60*/  FADD R10, R21, R10 ;  /* 0x0000000a150a7221 */ /* 0x000fc80000000000 */
[----:B---3--:R-:W-:-:S04]  /*1a70*/  FADD R10, R10, R11 ;  /* 0x0000000b0a0a7221 */ /* 0x008fc80000000000 */
[----:B----4-:R-:W-:-:S04]  /*1a80*/  FADD R10, R10, R13 ;  /* 0x0000000d0a0a7221 */ /* 0x010fc80000000000 */
[----:B-----5:R-:W-:Y:S01]  /*1a90*/  FADD R10, R10, R7 ;  /* 0x000000070a0a7221 */ /* 0x020fe20000000000 */
[----:B------:R-:W-:-:S03]  /*1aa0*/  IADD3 R4, P1, PT, R2, 0x2000, RZ ;  /* 0x0000200002047810 */ /* 0x000fc60007f3e0ff */
[----:B------:R-:W-:Y:S01]  /*1ab0*/  FADD R10, R10, R15 ;  /* 0x0000000f0a0a7221 */ /* 0x000fe20000000000 */
[----:B------:R-:W-:-:S03]  /*1ac0*/  IADD3.X R5, PT, PT, RZ, R3, RZ, P1, !PT ;  /* 0x00000003ff057210 */ /* 0x000fc60000ffe4ff */
[----:B------:R-:W-:Y:S01]  /*1ad0*/  FADD R10, R10, R17 ;  /* 0x000000110a0a7221 */ /* 0x000fe20000000000 */
[----:B-1----:R-:W-:Y:S02]  /*1ae0*/  MOV R2, R4 ;  /* 0x0000000400027202 */ /* 0x002fe40000000f00 */
[----:B------:R-:W-:Y:S01]  /*1af0*/  MOV R3, R5 ;  /* 0x0000000500037202 */ /* 0x000fe20000000f00 */
[----:B------:R-:W-:-:S07]  /*1b00*/  FADD R21, R10, R19 ;  /* 0x000000130a157221 */ /* 0x000fce0000000000 */
.L_x_29:
[----:B------:R-:W-:Y:S05]  /*1b10*/  BSYNC.RECONVERGENT B2 ;  /* 0x0000000000027941 */ /* 0x000fea0003800200 */
.L_x_28:
[----:B------:R-:W-:-:S13]  /*1b20*/  ISETP.LT.OR P0, PT, R8, R9, P0 ;  /* 0x000000090800720c */ /* 0x000fda0000701670 */
[----:B------:R-:W-:Y:S05]  /*1b30*/  @!P0 BRA `(.L_x_21) ;  /* 0x0000000000288947 */ /* 0x000fea0003800000 */
[----:B------:R-:W0:Y:S01]  /*1b40*/  LDC.64 R4, c[0x0][0x380] ;  /* 0x0000e000ff047b82 */ /* 0x000e220000000a00 */
[----:B------:R-:W2:Y:S04]  /*1b50*/  LDG.E.CONSTANT R6, desc[UR6][R2.64+-0x400] ;  /* 0xfffc000602067981 */ /* 0x000ea8000c1e9900 */
[----:B------:R-:W3:Y:S04]  /*1b60*/  LDG.E.CONSTANT R7, desc[UR6][R2.64] ;  /* 0x0000000602077981 */ /* 0x000ee8000c1e9900 */
[----:B------:R-:W4:Y:S01]  /*1b70*/  LDG.E.CONSTANT R9, desc[UR6][R2.64+0x400] ;  /* 0x0004000602097981 */ /* 0x000f22000c1e9900 */
[----:B0-----:R-:W-:-:S06]  /*1b80*/  IMAD.WIDE.U32 R4, R23, 0x4, R4 ;  /* 0x0000000417047825 */ /* 0x001fcc00078e0004 */
[----:B------:R-:W5:Y:S02]  /*1b90*/  LDG.E.CONSTANT R4, desc[UR6][R4.64] ;  /* 0x0000000604047981 */ /* 0x000f64000c1e9900 */
[----:B-----5:R-:W-:-:S04]  /*1ba0*/  FADD R21, R21, R4 ;  /* 0x0000000415157221 */ /* 0x020fc80000000000 */
[----:B--2---:R-:W-:-:S04]  /*1bb0*/  FADD R6, R21, R6 ;  /* 0x0000000615067221 */ /* 0x004fc80000000000 */
[----:B---3--:R-:W-:-:S04]  /*1bc0*/  FADD R6, R6, R7 ;  /* 0x0000000706067221 */ /* 0x008fc80000000000 */
[----:B----4-:R-:W-:-:S07]  /*1bd0*/  FADD R21, R6, R9 ;  /* 0x0000000906157221 */ /* 0x010fce0000000000 */
.L_x_21:
[----:B------:R-:W-:Y:S05]  /*1be0*/  BSYNC.RECONVERGENT B1 ;  /* 0x0000000000017941 */ /* 0x000fea0003800200 */
.L_x_19:
[----:B------:R-:W0:Y:S01]  /*1bf0*/  S2R R6, SR_LANEID ;  /* 0x0000000000067919 */ /* 0x000e220000000000 */
[----:B------:R-:W1:Y:S01]  /*1c00*/  SHFL.DOWN PT, R2, R21, 0x1, 0x1f ;  /* 0x08201f0015027f89 */ /* 0x000e6200000e0000 */
[C---:B0-----:R-:W-:Y:S02]  /*1c10*/  ISETP.GT.AND P0, PT, R6.reuse, 0x1e, PT ;  /* 0x0000001e0600780c */ /* 0x041fe40003f04270 */
[----:B------:R-:W-:-:S11]  /*1c20*/  ISETP.NE.AND P1, PT, R6, RZ, PT ;  /* 0x000000ff0600720c */ /* 0x000fd60003f25270 */
[----:B-1----:R-:W-:Y:S01]  /*1c30*/  @!P0 FADD R21, R2, R21 ;  /* 0x0000001502158221 */ /* 0x002fe20000000000 */
[----:B------:R-:W-:Y:S01]  /*1c40*/  ISETP.GT.AND P0, PT, R6, 0x1d, PT ;  /* 0x0000001d0600780c */ /* 0x000fe20003f04270 */
[----:B------:R-:W0:Y:S01]  /*1c50*/  @!P1 S2R R5, SR_CgaCtaId ;  /* 0x0000000000059919 */ /* 0x000e220000008800 */
[----:B------:R-:W-:Y:S02]  /*1c60*/  @!P1 MOV R4, 0x400 ;  /* 0x0000040000049802 */ /* 0x000fe40000000f00 */
[----:B------:R-:W-:Y:S01]  /*1c70*/  @!P1 SHF.R.U32.HI R3, RZ, 0x3, R0 ;  /* 0x00000003ff039819 */ /* 0x000fe20000011600 */
[----:B------:R-:W1:Y:S03]  /*1c80*/  SHFL.DOWN PT, R2, R21, 0x2, 0x1f ;  /* 0x08401f0015027f89 */ /* 0x000e6600000e0000 */
[----:B------:R-:W-:-:S05]  /*1c90*/  @!P1 LOP3.LUT R3, R3, 0x7c, RZ, 0xc0, !PT ;  /* 0x0000007c03039812 */ /* 0x000fca00078ec0ff */
[----:B-1----:R-:W-:Y:S01]  /*1ca0*/  @!P0 FADD R21, R21, R2 ;  /* 0x0000000215158221 */ /* 0x002fe20000000000 */
[----:B------:R-:W-:Y:S02]  /*1cb0*/  ISETP.GT.AND P0, PT, R6, 0x1b, PT ;  /* 0x0000001b0600780c */ /* 0x000fe40003f04270 */
[----:B0-----:R-:W-:Y:S02]  /*1cc0*/  @!P1 LEA R4, R5, R4, 0x18 ;  /* 0x0000000405049211 */ /* 0x001fe400078ec0ff */
[----:B------:R-:W0:Y:S02]  /*1cd0*/  SHFL.DOWN PT, R2, R21, 0x4, 0x1f ;  /* 0x08801f0015027f89 */ /* 0x000e2400000e0000 */
[----:B------:R-:W-:-:S07]  /*1ce0*/  @!P1 IADD3 R3, PT, PT, R3, R4, RZ ;  /* 0x0000000403039210 */ /* 0x000fce0007ffe0ff */
        /* <DEDUP_REMOVED lines=12> */
[----:B------:R-:W0:Y:S01]  /*1db0*/  S2UR UR5, SR_CgaCtaId ;  /* 0x00000000000579c3 */ /* 0x000e220000008800 */
[----:B------:R-:W-:Y:S02]  /*1dc0*/  UMOV UR4, 0x400 ;  /* 0x0000040000047882 */ /* 0x000fe40000000000 */
[----:B0-----:R-:W-:-:S09]  /*1dd0*/  ULEA UR4, UR5, UR4, 0x18 ;  /* 0x0000000405047291 */ /* 0x001fd2000f8ec0ff */
[----:B---3--:R-:W0:Y:S04]  /*1de0*/  LDS R3, [UR4+0xc] ;  /* 0x00000c04ff037984 */ /* 0x008e280008000800 */
        /* <DEDUP_REMOVED lines=10> */
.L_x_2:
        /* <DEDUP_REMOVED lines=12> */
.L_x_32:
[----:B------:R-:W-:Y:S05]  /*1f50*/  BSYNC.RECONVERGENT B1 ;  /* 0x0000000000017941 */ /* 0x000fea0003800200 */
.L_x_31:
[----:B------:R-:W-:Y:S01]  /*1f60*/  ISETP.GE.AND P0, PT, R11, R20, PT ;  /* 0x000000140b00720c */ /* 0x000fe20003f06270 */
[----:B------:R-:W-:-:S12]  /*1f70*/  BSSY.RECONVERGENT B1, `(.L_x_33) ;  /* 0x0000074000017945 */ /* 0x000fd80003800200 */
[----:B------:R-:W-:Y:S05]  /*1f80*/  @P0 BRA `(.L_x_34) ;  /* 0x0000000400c80947 */ /* 0x000fea0003800000 */
[----:B0-----:R-:W-:Y:S01]  /*1f90*/  LOP3.LUT R3, RZ, R11, RZ, 0x33, !PT ;  /* 0x0000000bff037212 */ /* 0x001fe200078e33ff */
[----:B------:R-:W-:Y:S04]  /*1fa0*/  BSSY.RECONVERGENT B2, `(.L_x_35) ;  /* 0x0000015000027945 */ /* 0x000fe80003800200 */
[----:B------:R-:W-:-:S05]  /*1fb0*/  IMAD.IADD R4, R3, 0x1, R20 ;  /* 0x0000000103047824 */ /* 0x000fca00078e0214 */
        /* <DEDUP_REMOVED lines=10> */
.L_x_37:
[----:B------:R-:W-:-:S06]  /*2060*/  MOV R3, R5 ;  /* 0x0000000500037202 */ /* 0x000fcc0000000f00 */
[----:B------:R0:W2:Y:S01]  /*2070*/  LDG.E.CONSTANT R3, desc[UR6][R2.64] ;  /* 0x0000000602037981 */ /* 0x0000a2000c1e9900 */
[----:B------:R-:W-:Y:S02]  /*2080*/  IADD3 R4, PT, PT, R4, 0x1, RZ ;  /* 0x0000000104047810 */ /* 0x000fe40007ffe0ff */
[----:B------:R-:W-:Y:S02]  /*2090*/  IADD3 R11, PT, PT, R11, 0x100, RZ ;  /* 0x000001000b0b7810 */ /* 0x000fe40007ffe0ff */
[----:B------:R-:W-:Y:S02]  /*20a0*/  ISETP.NE.AND P0, PT, R4, RZ, PT ;  /* 0x000000ff0400720c */ /* 0x000fe40003f05270 */
[----:B0-----:R-:W-:-:S04]  /*20b0*/  IADD3 R2, P2, PT, R2, 0x400, RZ ;  /* 0x0000040002027810 */ /* 0x001fc80007f5e0ff */
[----:B------:R-:W-:Y:S01]  /*20c0*/  IADD3.X R5, PT, PT, RZ, R5, RZ, P2, !PT ;  /* 0x00000005ff057210 */ /* 0x000fe200017fe4ff */
[----:B--2--5:R-:W-:-:S06]  /*20d0*/  FADD R0, R3, R0 ;  /* 0x0000000003007221 */ /* 0x024fcc0000000000 */
[----:B------:R-:W-:Y:S05]  /*20e0*/  @P0 BRA `(.L_x_37) ;  /* 0xfffffffc00dc0947 */ /* 0x000fea000383ffff */
.L_x_36:
[----:B------:R-:W-:Y:S05]  /*20f0*/  BSYNC.RECONVERGENT B2 ;  /* 0x0000000000027941 */ /* 0x000fea0003800200 */
.L_x_35:
        /* <DEDUP_REMOVED lines=8> */
.L_x_40:
        /* <DEDUP_REMOVED lines=9> */
[----:B------:R-:W-:-:S03]  /*2210*/  VIADD R3, R11, 0x800 ;  /* 0x000008000b037836 */ /* 0x000fc60000000000 */
[----:B------:R-:W4:Y:S01]  /*2220*/  LDG.E.CONSTANT R15, desc[UR6][R4.64+0x400] ;  /* 0x00040006040f7981 */ /* 0x000f22000c1e9900 */
        /* <DEDUP_REMOVED lines=32> */
.L_x_39:
[----:B------:R-:W-:Y:S05]  /*2430*/  BSYNC.RECONVERGENT B2 ;  /* 0x0000000000027941 */ /* 0x000fea0003800200 */
.L_x_38:
[----:B------:R-:W-:Y:S01]  /*2440*/  IADD3 R2, PT, PT, -R11, R20, RZ ;  /* 0x000000140b027210 */ /* 0x000fe20007ffe1ff */
[----:B------:R-:W-:Y:S03]  /*2450*/  BSSY.RECONVERGENT B2, `(.L_x_41) ;  /* 0x0000019000027945 */ /* 0x000fe60003800200 */
[----:B------:R-:W-:-:S13]  /*2460*/  ISETP.GT.AND P1, PT, R2, 0x400, PT ;  /* 0x000004000200780c */ /* 0x000fda0003f24270 */
[----:B------:R-:W-:Y:S05]  /*2470*/  @!P1 BRA `(.L_x_42) ;  /* 0x0000000000589947 */ /* 0x000fea0003800000 */
        /* <DEDUP_REMOVED lines=22> */
.L_x_42:
[----:B------:R-:W-:Y:S05]  /*25e0*/  BSYNC.RECONVERGENT B2 ;  /* 0x0000000000027941 */ /* 0x000fea0003800200 */
.L_x_41:
        /* <DEDUP_REMOVED lines=12> */
.L_x_34:
[----:B------:R-:W-:Y:S05]  /*26b0*/  BSYNC.RECONVERGENT B1 ;  /* 0x0000000000017941 */ /* 0x000fea0003800200 */
.L_x_33:
        /* <DEDUP_REMOVED lines=35> */
[----:B--2---:R-:W0:Y:S04]  /*28f0*/  LDS R3, [UR4+0xc] ;  /* 0x00000c04ff037984 */ /* 0x004e280008000800 */
        /* <DEDUP_REMOVED lines=10> */
.L_x_43:
[----:B0-----:R-:W0:Y:S01]  /*29a0*/  S2R R2, SR_LANEID ;  /* 0x0000000000027919 */ /* 0x001e220000000000 */
[----:B------:R-:W-:-:S04]  /*29b0*/  LOP3.LUT R0, R9, 0x3e0, RZ, 0xc0, !PT ;  /* 0x000003e009007812 */ /* 0x000fc800078ec0ff */
[----:B------:R-:W-:Y:S02]  /*29c0*/  IADD3 R3, PT, PT, R0, 0x20, RZ ;  /* 0x0000002000037810 */ /* 0x000fe40007ffe0ff */
[----:B------:R-:W-:Y:S02]  /*29d0*/  LOP3.LUT R7, RZ, R0, RZ, 0x33, !PT ;  /* 0x00000000ff077212 */ /* 0x000fe400078e33ff */
[-C--:B------:R-:W-:Y:S02]  /*29e0*/  ISETP.GT.AND P0, PT, R3, R20.reuse, PT ;  /* 0x000000140300720c */ /* 0x080fe40003f04270 */
[----:B------:R-:W-:-:S04]  /*29f0*/  IADD3 R7, PT, PT, R7, R20, RZ ;  /* 0x0000001407077210 */ /* 0x000fc80007ffe0ff */
[----:B------:R-:W-:-:S05]  /*2a00*/  SEL R4, R7, 0x1f, P0 ;  /* 0x0000001f07047807 */ /* 0x000fca0000000000 */
[----:B------:R-:W1:Y:S01]  /*2a10*/  SHFL.DOWN PT, R0, R5, 0x1, R4 ;  /* 0x0820000005007989 */ /* 0x000e6200000e0004 */
[C---:B0-----:R-:W-:Y:S01]  /*2a20*/  ISETP.GE.AND P0, PT, R2.reuse, R4, PT ;  /* 0x000000040200720c */ /* 0x041fe20003f06270 */
[C---:B------:R-:W-:Y:S01]  /*2a30*/  VIADD R3, R2.reuse, 0x2 ;  /* 0x0000000202037836 */ /* 0x040fe20000000000 */
[----:B------:R-:W-:-:S11]  /*2a40*/  ISETP.NE.AND P1, PT, R2, RZ, PT ;  /* 0x000000ff0200720c */ /* 0x000fd60003f25270 */
[----:B-1----:R-:W-:Y:S01]  /*2a50*/  @!P0 FADD R5, R0, R5 ;  /* 0x0000000500058221 */ /* 0x002fe20000000000 */
[-C--:B------:R-:W-:Y:S01]  /*2a60*/  ISETP.GT.AND P0, PT, R3, R4.reuse, PT ;  /* 0x000000040300720c */ /* 0x080fe20003f04270 */
[----:B------:R-:W0:Y:S01]  /*2a70*/  @!P1 S2R R6, SR_CgaCtaId ;  /* 0x0000000000069919 */ /* 0x000e220000008800 */
[----:B------:R-:W-:Y:S02]  /*2a80*/  IADD3 R3, PT, PT, R2, 0x4, RZ ;  /* 0x0000000402037810 */ /* 0x000fe40007ffe0ff */
[----:B------:R-:W1:Y:S09]  /*2a90*/  SHFL.DOWN PT, R0, R5, 0x2, R4 ;  /* 0x0840000005007989 */ /* 0x000e7200000e0004 */
[----:B-1----:R-:W-:Y:S01]  /*2aa0*/  @!P0 FADD R5, R5, R0 ;  /* 0x0000000005058221 */ /* 0x002fe20000000000 */
[----:B------:R-:W-:-:S02]  /*2ab0*/  ISETP.GT.AND P0, PT, R3, R4, PT ;  /* 0x000000040300720c */ /* 0x000fc40003f04270 */
[----:B------:R-:W-:Y:S02]  /*2ac0*/  IADD3 R3, PT, PT, R2, 0x8, RZ ;  /* 0x0000000802037810 */ /* 0x000fe40007ffe0ff */
[----:B------:R-:W1:Y:S09]  /*2ad0*/  SHFL.DOWN PT, R0, R5, 0x4, R4 ;  /* 0x0880000005007989 */ /* 0x000e7200000e0004 */
[----:B-1----:R-:W-:Y:S01]  /*2ae0*/  @!P0 FADD R5, R5, R0 ;  /* 0x0000000005058221 */ /* 0x002fe20000000000 */
[----:B------:R-:W-:-:S02]  /*2af0*/  ISETP.GT.AND P0, PT, R3, R4, PT ;  /* 0x000000040300720c */ /* 0x000fc40003f04270 */
[----:B------:R-:W-:Y:S02]  /*2b00*/  IADD3 R3, PT, PT, R2, 0x10, RZ ;  /* 0x0000001002037810 */ /* 0x000fe40007ffe0ff */
[----:B------:R-:W1:Y:S01]  /*2b10*/  SHFL.DOWN PT, R0, R5, 0x8, R4 ;  /* 0x0900000005007989 */ /* 0x000e6200000e0004 */
[----:B------:R-:W-:-:S04]  /*2b20*/  @!P1 SHF.R.U32.HI R2, RZ, 0x3, R9 ;  /* 0x00000003ff029819 */ /* 0x000fc80000011609 */
[----:B------:R-:W-:-:S04]  /*2b30*/  @!P1 LOP3.LUT R2, R2, 0x7c, RZ, 0xc0, !PT ;  /* 0x0000007c02029812 */ /* 0x000fc800078ec0ff */
[----:B-1----:R-:W-:Y:S01]  /*2b40*/  @!P0 FADD R5, R5, R0 ;  /* 0x0000000005058221 */ /* 0x002fe20000000000 */
[----:B------:R-:W-:Y:S02]  /*2b50*/  ISETP.GT.AND P0, PT, R3, R4, PT ;  /* 0x000000040300720c */ /* 0x000fe40003f04270 */
[----:B------:R-:W-:Y:S02]  /*2b60*/  @!P1 MOV R3, 0x400 ;  /* 0x0000040000039802 */ /* 0x000fe40000000f00 */
[----:B------:R-:W1:Y:S02]  /*2b70*/  SHFL.DOWN PT, R0, R5, 0x10, R4 ;  /* 0x0a00000005007989 */ /* 0x000e6400000e0004 */
[----:B0-----:R-:W-:-:S04]  /*2b80*/  @!P1 LEA R3, R6, R3, 0x18 ;  /* 0x0000000306039211 */ /* 0x001fc800078ec0ff */
[----:B------:R-:W-:-:S03]  /*2b90*/  @!P1 IADD3 R3, PT, PT, R2, R3, RZ ;  /* 0x0000000302039210 */ /* 0x000fc60007ffe0ff */
[----:B-1----:R-:W-:Y:S01]  /*2ba0*/  @!P0 FADD R5, R5, R0 ;  /* 0x0000000005058221 */ /* 0x002fe20000000000 */
        /* <DEDUP_REMOVED lines=12> */
[----:B-1----:R-:W0:Y:S04]  /*2c70*/  LDS R3, [UR4+0xc] ;  /* 0x00000c04ff037984 */ /* 0x002e280008000800 */
        /* <DEDUP_REMOVED lines=13> */
.L_x_30:
[----:B------:R-:W0:Y:S01]  /*2d50*/  S2R R0, SR_TID.X ;  /* 0x0000000000007919 */ /* 0x000e220000002100 */
[----:B------:R-:W0:Y:S02]  /*2d60*/  LDC.64 R2, c[0x0][0x380] ;  /* 0x0000e000ff027b82 */ /* 0x000e240000000a00 */
[----:B0-----:R-:W-:-:S05]  /*2d70*/  IMAD.WIDE.U32 R2, R0, 0x4, R2 ;  /* 0x0000000400027825 */ /* 0x001fca00078e0002 */
[----:B------:R-:W2:Y:S04]  /*2d80*/  LDG.E.CONSTANT R22, desc[UR6][R2.64] ;  /* 0x0000000602167981 */ /* 0x000ea8000c1e9900 */
[----:B------:R-:W2:Y:S04]  /*2d90*/  LDG.E.CONSTANT R9, desc[UR6][R2.64+0x400] ;  /* 0x0004000602097981 */ /* 0x000ea8000c1e9900 */
[----:B------:R-:W3:Y:S04]  /*2da0*/  LDG.E.CONSTANT R10, desc[UR6][R2.64+0x800] ;  /* 0x00080006020a7981 */ /* 0x000ee8000c1e9900 */
[----:B------:R-:W4:Y:S04]  /*2db0*/  LDG.E.CONSTANT R11, desc[UR6][R2.64+0xc00] ;  /* 0x000c0006020b7981 */ /* 0x000f28000c1e9900 */
[----:B------:R-:W5:Y:S04]  /*2dc0*/  LDG.E.CONSTANT R12, desc[UR6][R2.64+0x1000] ;  /* 0x00100006020c7981 */ /* 0x000f68000c1e9900 */
        /* <DEDUP_REMOVED lines=10> */
[----:B------:R-:W5:Y:S01]  /*2e70*/  LDG.E.CONSTANT R8, desc[UR6][R2.64+0x3c00] ;  /* 0x003c000602087981 */ /* 0x000f62000c1e9900 */
[----:B------:R-:W-:Y:S01]  /*2e80*/  ISETP.GE.U32.AND P0, PT, R20, 0x2000, PT ;  /* 0x000020001400780c */ /* 0x000fe20003f06070 */
[----:B--2---:R-:W-:-:S04]  /*2e90*/  FADD R9, R22, R9 ;  /* 0x0000000916097221 */ /* 0x004fc80000000000 */
[----:B---3--:R-:W-:-:S04]  /*2ea0*/  FADD R10, R10, R9 ;  /* 0x000000090a0a7221 */ /* 0x008fc80000000000 */
[----:B----4-:R-:W-:-:S04]  /*2eb0*/  FADD R11, R11, R10 ;  /* 0x0000000a0b0b7221 */ /* 0x010fc80000000000 */
[----:B-----5:R-:W-:Y:S01]  /*2ec0*/  FADD R12, R12, R11 ;  /* 0x0000000b0c0c7221 */ /* 0x020fe20000000000 */
[----:B------:R-:W-:-:S03]  /*2ed0*/  HFMA2 R11, -RZ, RZ, 0, 0.00048828125 ;  /* 0x00001000ff0b7431 */ /* 0x000fc600000001ff */
        /* <DEDUP_REMOVED lines=12> */
[----:B------:R-:W0:Y:S01]  /*2fa0*/  LDC R7, c[0x0][0x390] ;  /* 0x0000e400ff077b82 */ /* 0x000e220000000800 */
[----:B------:R-:W-:Y:S02]  /*2fb0*/  IADD3 R10, PT, PT, R20, -0x1000, RZ ;  /* 0xfffff000140a7810 */ /* 0x000fe40007ffe0ff */
[----:B------:R-:W-:-:S07]  /*2fc0*/  MOV R11, 0x1000 ;  /* 0x00001000000b7802 */ /* 0x000fce0000000f00 */
.L_x_46:
[----:B------:R-:W-:-:S05]  /*2fd0*/  IMAD.WIDE R4, R11, 0x4, R2 ;  /* 0x000000040b047825 */ /* 0x000fca00078e0202 */
        /* <DEDUP_REMOVED lines=15> */
[----:B------:R1:W5:Y:S01]  /*30d0*/  LDG.E.CONSTANT R21, desc[UR6][R4.64+0x3c00] ;  /* 0x003c000604157981 */ /* 0x000362000c1e9900 */
[----:B--2---:R-:W-:-:S04]  /*30e0*/  FADD R23, R23, R8 ;  /* 0x0000000817177221 */ /* 0x004fc80000000000 */
[----:B---3--:R-:W-:Y:S01]  /*30f0*/  FADD R23, R20, R23 ;  /* 0x0000001714177221 */ /* 0x008fe20000000000 */
[----:B0-----:R-:W-:-:S03]  /*3100*/  MOV R20, R7 ;  /* 0x0000000700147202 */ /* 0x001fc60000000f00 */
[----:B----4-:R-:W-:Y:S02]  /*3110*/  FADD R23, R22, R23 ;  /* 0x0000001716177221 */ /* 0x010fe40000000000 */
[----:B-1----:R-:W-:Y:S02]  /*3120*/  IMAD.IADD R4, R20, 0x1, -R11 ;  /* 0x0000000114047824 */ /* 0x002fe400078e0a0b */
[----:B-----5:R-:W-:-:S03]  /*3130*/  FADD R24, R24, R23 ;  /* 0x0000001718187221 */ /* 0x020fc60000000000 */
[----:B------:R-:W-:Y:S01]  /*3140*/  ISETP.GE.AND P0, PT, R4, 0x1000, PT ;  /* 0x000010000400780c */ /* 0x000fe20003f06270 */
        /* <DEDUP_REMOVED lines=13> */
[----:B------:R-:W-:-:S04]  /*3220*/  IADD3 R11, PT, PT, R11, 0x1000, RZ ;  /* 0x000010000b0b7810 */ /* 0x000fc80007ffe0ff */
[----:B------:R-:W-:-:S13]  /*3230*/  ISETP.GT.AND P0, PT, R11, R10, PT ;  /* 0x0000000a0b00720c */ /* 0x000fda0003f04270 */
[----:B------:R-:W-:Y:S05]  /*3240*/  @!P0 BRA `(.L_x_46) ;  /* 0xfffffffc00608947 */ /* 0x000fea000383ffff */
.L_x_44:
[----:B------:R-:W-:-:S13]  /*3250*/  ISETP.GE.AND P0, PT, R11, R20, PT ;  /* 0x000000140b00720c */ /* 0x000fda0003f06270 */
[----:B------:R-:W-:Y:S05]  /*3260*/  @P0 BRA `(.L_x_45) ;  /* 0x00000008001c0947 */ /* 0x000fea0003800000 */
[----:B------:R-:W-:Y:S01]  /*3270*/  IADD3 R9, PT, PT, -R11, R20, RZ ;  /* 0x000000140b097210 */ /* 0x000fe20007ffe1ff */
[----:B------:R-:W-:Y:S03]  /*3280*/  BSSY.RECONVERGENT B1, `(.L_x_45) ;  /* 0x0000085000017945 */ /* 0x000fe60003800200 */
        /* <DEDUP_REMOVED lines=16> */
.L_x_50:
        /* <DEDUP_REMOVED lines=8> */
.L_x_49:
[----:B------:R-:W-:Y:S05]  /*3410*/  BSYNC.RECONVERGENT B2 ;  /* 0x0000000000027941 */ /* 0x000fea0003800200 */
.L_x_48:
[----:B------:R-:W-:Y:S05]  /*3420*/  @!P1 BRA `(.L_x_47) ;  /* 0x0000000400a89947 */ /* 0x000fea0003800000 */
[----:B------:R-:W0:Y:S01]  /*3430*/  LDCU.64 UR4, c[0x0][0x380] ;  /* 0x00007000ff0477ac */ /* 0x000e220008000a00 */
[----:B------:R-:W-:Y:S01]  /*3440*/  IADD3 R5, PT, PT, R9, -R10, RZ ;  /* 0x8000000a09057210 */ /* 0x000fe20007ffe0ff */
[----:B------:R-:W-:Y:S01]  /*3450*/  BSSY.RECONVERGENT B2, `(.L_x_51) ;  /* 0x000003b000027945 */ /* 0x000fe20003800200 */
[CC--:B------:R-:W-:Y:S02]  /*3460*/  IADD3 R3, P0, PT, R10.reuse, R11.reuse, RZ ;  /* 0x0000000b0a037210 */ /* 0x0c0fe40007f1e0ff */
[----:B------:R-:W-:Y:S02]  /*3470*/  ISETP.GT.AND P1, PT, R5, 0xc00, PT ;  /* 0x00000c000500780c */ /* 0x000fe40003f24270 */
[----:B------:R-:W-:Y:S01]  /*3480*/  IADD3 R11, PT, PT, R10, R11, RZ ;  /* 0x0000000b0a0b7210 */ /* 0x000fe20007ffe0ff */
[----:B------:R-:W-:Y:S01]  /*3490*/  IMAD.X R4, RZ, RZ, RZ, P0 ;  /* 0x000000ffff047224 */ /* 0x000fe200000e06ff */
[----:B0-----:R-:W-:-:S04]  /*34a0*/  LEA R2, P0, R3, UR4, 0x2 ;  /* 0x0000000403027c11 */ /* 0x001fc8000f8010ff */
[----:B------:R-:W-:Y:S02]  /*34b0*/  LEA.HI.X R3, R3, UR5, R4, 0x2, P0 ;  /* 0x0000000503037c11 */ /* 0x000fe400080f1404 */
[----:B------:R-:W-:-:S04]  /*34c0*/  IADD3 R2, P0, PT, R2, 0x800, RZ ;  /* 0x0000080002027810 */ /* 0x000fc80007f1e0ff */
[----:B------:R-:W-:Y:S02]  /*34d0*/  IADD3.X R3, PT, PT, RZ, R3, RZ, P0, !PT ;  /* 0x00000003ff037210 */ /* 0x000fe400007fe4ff */
[----:B------:R-:W-:Y:S01]  /*34e0*/  PLOP3.LUT P0, PT, PT, PT, PT, 0x80, 0x8 ;  /* 0x000000000008781c */ /* 0x000fe20003f0f070 */
[----:B------:R-:W-:-:S12]  /*34f0*/  @!P1 BRA `(.L_x_52) ;  /* 0x0000000000c09947 */ /* 0x000fd80003800000 */
[----:B------:R-:W-:Y:S02]  /*3500*/  PLOP3.LUT P0, PT, PT, PT, PT, 0x8, 0x80 ;  /* 0x000000000080781c */ /* 0x000fe40003f0e170 */
[----:B------:R-:W-:-:S11]  /*3510*/  IADD3 R13, PT, PT, R9, -0xc00, RZ ;  /* 0xfffff400090d7810 */ /* 0x000fd60007ffe0ff */
.L_x_53:
        /* <DEDUP_REMOVED lines=14> */
[----:B------:R-:W-:-:S05]  /*3600*/  IMAD.WIDE.U32 R24, R25, 0x4, R4 ;  /* 0x0000000419187825 */ /* 0x000fca00078e0004 */
[----:B------:R-:W5:Y:S01]  /*3610*/  LDG.E.CONSTANT R18, desc[UR6][R24.64] ;  /* 0x0000000618127981 */ /* 0x000f62000c1e9900 */
[----:B------:R-:W-:-:S03]  /*3620*/  IMAD.WIDE.U32 R6, R7, 0x4, R4 ;  /* 0x0000000407067825 */ /* 0x000fc600078e0004 */
[----:B------:R-:W5:Y:S04]  /*3630*/  LDG.E.CONSTANT R14, desc[UR6][R2.64+0x1400] ;  /* 0x00140006020e7981 */ /* 0x000f68000c1e9900 */
[----:B------:R-:W5:Y:S01]  /*3640*/  LDG.E.CONSTANT R6, desc[UR6][R6.64] ;  /* 0x0000000606067981 */ /* 0x000f62000c1e9900 */
[----:B------:R-:W-:-:S03]  /*3650*/  IMAD.WIDE.U32 R4, R23, 0x4, R4 ;  /* 0x0000000417047825 */ /* 0x000fc600078e0004 */
[----:B------:R-:W5:Y:S04]  /*3660*/  LDG.E.CONSTANT R23, desc[UR6][R2.64+0x2400] ;  /* 0x0024000602177981 */ /* 0x000f68000c1e9900 */
[----:B------:R-:W5:Y:S04]  /*3670*/  LDG.E.CONSTANT R4, desc[UR6][R4.64] ;  /* 0x0000000604047981 */ /* 0x000f68000c1e9900 */
[----:B------:R-:W5:Y:S04]  /*3680*/  LDG.E.CONSTANT R24, desc[UR6][R2.64+0x2c00] ;  /* 0x002c000602187981 */ /* 0x000f68000c1e9900 */
[----:B------:R0:W5:Y:S01]  /*3690*/  LDG.E.CONSTANT R25, desc[UR6][R2.64+0x3400] ;  /* 0x0034000602197981 */ /* 0x000162000c1e9900 */
[----:B------:R-:W-:-:S04]  /*36a0*/  IADD3 R10, PT, PT, R10, 0x1000, RZ ;  /* 0x000010000a0a7810 */ /* 0x000fc80007ffe0ff */
[----:B------:R-:W-:Y:S01]  /*36b0*/  ISETP.GE.AND P1, PT, R10, R13, PT ;  /* 0x0000000d0a00720c */ /* 0x000fe20003f26270 */
[----:B------:R-:W-:Y:S01]  /*36c0*/  VIADD R11, R11, 0x1000 ;  /* 0x000010000b0b7836 */ /* 0x000fe20000000000 */
[----:B0-----:R-:W-:-:S04]  /*36d0*/  IADD3 R2, P2, PT, R2, 0x4000, RZ ;  /* 0x0000400002027810 */ /* 0x001fc80007f5e0ff */
        /* <DEDUP_REMOVED lines=18> */
.L_x_52:
[----:B------:R-:W-:Y:S05]  /*3800*/  BSYNC.RECONVERGENT B2 ;  /* 0x0000000000027941 */ /* 0x000fea0003800200 */
.L_x_51:
[----:B------:R-:W-:Y:S01]  /*3810*/  IADD3 R4, PT, PT, R9, -R10, RZ ;  /* 0x8000000a09047210 */ /* 0x000fe20007ffe0ff */
[----:B------:R-:W-:Y:S03]  /*3820*/  BSSY.RECONVERGENT B2, `(.L_x_54) ;  /* 0x000001e000027945 */ /* 0x000fe60003800200 */
[----:B------:R-:W-:-:S13]  /*3830*/  ISETP.GT.AND P1, PT, R4, 0x400, PT ;  /* 0x000004000400780c */ /* 0x000fda0003f24270 */
[----:B------:R-:W-:Y:S05]  /*3840*/  @!P1 BRA `(.L_x_55) ;  /* 0x00000000006c9947 */ /* 0x000fea0003800000 */
[----:B------:R-:W0:Y:S01]  /*3850*/  LDC.64 R6, c[0x0][0x380] ;  /* 0x0000e000ff067b82 */ /* 0x000e220000000a00 */
[----:B------:R-:W2:Y:S01]  /*3860*/  LDG.E.CONSTANT R13, desc[UR6][R2.64+-0x400] ;  /* 0xfffc0006020d7981 */ /* 0x000ea2000c1e9900 */
[----:B------:R-:W-:-:S03]  /*3870*/  IADD3 R17, PT, PT, R11, 0x400, RZ ;  /* 0x000004000b117810 */ /* 0x000fc60007ffe0ff */
[----:B------:R-:W3:Y:S04]  /*3880*/  LDG.E.CONSTANT R15, desc[UR6][R2.64] ;  /* 0x00000006020f7981 */ /* 0x000ee8000c1e9900 */
[----:B------:R-:W4:Y:S04]  /*3890*/  LDG.E.CONSTANT R19, desc[UR6][R2.64+0xc00] ;  /* 0x000c000602137981 */ /* 0x000f28000c1e9900 */
[----:B------:R-:W5:Y:S04]  /*38a0*/  LDG.E.CONSTANT R21, desc[UR6][R2.64+0x1000] ;  /* 0x0010000602157981 */ /* 0x000f68000c1e9900 */
[----:B------:R-:W5:Y:S01]  /*38b0*/  LDG.E.CONSTANT R23, desc[UR6][R2.64+0x1400] ;  /* 0x0014000602177981 */ /* 0x000f62000c1e9900 */
[----:B0-----:R-:W-:-:S06]  /*38c0*/  IMAD.WIDE.U32 R4, R11, 0x4, R6 ;  /* 0x000000040b047825 */ /* 0x001fcc00078e0006 */
[----:B------:R0:W2:Y:S01]  /*38d0*/  LDG.E.CONSTANT R5, desc[UR6][R4.64] ;  /* 0x0000000604057981 */ /* 0x0000a2000c1e9900 */
[----:B------:R-:W-:-:S03]  /*38e0*/  IMAD.WIDE.U32 R6, R17, 0x4, R6 ;  /* 0x0000000411067825 */ /* 0x000fc600078e0006 */
[----:B------:R1:W4:Y:S04]  /*38f0*/  LDG.E.CONSTANT R17, desc[UR6][R2.64+0x400] ;  /* 0x0004000602117981 */ /* 0x000328000c1e9900 */
[----:B------:R-:W5:Y:S01]  /*3900*/  LDG.E.CONSTANT R7, desc[UR6][R6.64] ;  /* 0x0000000606077981 */ /* 0x000f62000c1e9900 */
[----:B0-----:R-:W-:Y:S02]  /*3910*/  IADD3 R4, P1, PT, R2, 0x2000, RZ ;  /* 0x0000200002047810 */ /* 0x001fe40007f3e0ff */
[----:B------:R-:W-:Y:S02]  /*3920*/  PLOP3.LUT P0, PT, PT, PT, PT, 0x8, 0x80 ;  /* 0x000000000080781c */ /* 0x000fe40003f0e170 */
[----:B------:R-:W-:Y:S02]  /*3930*/  IADD3 R10, PT, PT, R10, 0x800, RZ ;  /* 0x000008000a0a7810 */ /* 0x000fe40007ffe0ff */
[----:B------:R-:W-:-:S02]  /*3940*/  IADD3 R11, PT, PT, R11, 0x800, RZ ;  /* 0x000008000b0b7810 */ /* 0x000fc40007ffe0ff */
[----:B-1----:R-:W-:Y:S01]  /*3950*/  MOV R2, R4 ;  /* 0x0000000400027202 */ /* 0x002fe20000000f00 */
[----:B--2---:R-:W-:-:S04]  /*3960*/  FADD R8, R8, R5 ;  /* 0x0000000508087221 */ /* 0x004fc80000000000 */
[----:B------:R-:W-:-:S04]  /*3970*/  FADD R8, R8, R13 ;  /* 0x0000000d08087221 */ /* 0x000fc80000000000 */
[----:B---3--:R-:W-:-:S04]  /*3980*/  FADD R8, R8, R15 ;  /* 0x0000000f08087221 */ /* 0x008fc80000000000 */
[----:B----4-:R-:W-:-:S04]  /*3990*/  FADD R8, R8, R17 ;  /* 0x0000001108087221 */ /* 0x010fc80000000000 */
[----:B-----5:R-:W-:-:S04]  /*39a0*/  FADD R8, R8, R7 ;  /* 0x0000000708087221 */ /* 0x020fc80000000000 */
[----:B------:R-:W-:Y:S01]  /*39b0*/  FADD R8, R8, R19 ;  /* 0x0000001308087221 */ /* 0x000fe20000000000 */
[----:B------:R-:W-:-:S03]  /*39c0*/  IADD3.X R5, PT, PT, RZ, R3, RZ, P1, !PT ;  /* 0x00000003ff057210 */ /* 0x000fc60000ffe4ff */
[----:B------:R-:W-:Y:S01]  /*39d0*/  FADD R8, R8, R21 ;  /* 0x0000001508087221 */ /* 0x000fe20000000000 */
[----:B------:R-:W-:-:S03]  /*39e0*/  MOV R3, R5 ;  /* 0x0000000500037202 */ /* 0x000fc60000000f00 */
[----:B------:R-:W-:-:S07]  /*39f0*/  FADD R8, R8, R23 ;  /* 0x0000001708087221 */ /* 0x000fce0000000000 */
.L_x_55:
[----:B------:R-:W-:Y:S05]  /*3a00*/  BSYNC.RECONVERGENT B2 ;  /* 0x0000000000027941 */ /* 0x000fea0003800200 */
.L_x_54:
        /* <DEDUP_REMOVED lines=12> */
.L_x_47:
[----:B------:R-:W-:Y:S05]  /*3ad0*/  BSYNC.RECONVERGENT B1 ;  /* 0x0000000000017941 */ /* 0x000fea0003800200 */
.L_x_45:
[----:B------:R-:W0:Y:S01]  /*3ae0*/  S2R R7, SR_LANEID ;  /* 0x0000000000077919 */ /* 0x000e220000000000 */
[----:B------:R-:W-:-:S05]  /*3af0*/  MOV R3, R8 ;  /* 0x0000000800037202 */ /* 0x000fca0000000f00 */
        /* <DEDUP_REMOVED lines=30> */
[----:B------:R-:W1:Y:S04]  /*3ce0*/  LDS R3, [UR4+0xc] ;  /* 0x00000c04ff037984 */ /* 0x000e680008000800 */
[----:B0-----:R-:W0:Y:S04]  /*3cf0*/  LDS.128 R4, [UR4+0x10] ;  /* 0x00001004ff047984 */ /* 0x001e280008000c00 */
[----:B------:R-:W2:Y:S01]  /*3d00*/  LDS.64 R8, [UR4+0x20] ;  /* 0x00002004ff087984 */ /* 0x000ea20008000a00 */
[----:B-1----:R-:W-:-:S04]  /*3d10*/  FADD R3, R0, R3 ;  /* 0x0000000300037221 */ /* 0x002fc80000000000 */
[----:B0-----:R-:W-:-:S04]  /*3d20*/  FADD R4, R3, R4 ;  /* 0x0000000403047221 */ /* 0x001fc80000000000 */
[----:B------:R-:W-:-:S04]  /*3d30*/  FADD R5, R4, R5 ;  /* 0x0000000504057221 */ /* 0x000fc80000000000 */
[----:B------:R-:W-:-:S04]  /*3d40*/  FADD R6, R5, R6 ;  /* 0x0000000605067221 */ /* 0x000fc80000000000 */
[----:B------:R-:W-:-:S04]  /*3d50*/  FADD R7, R6, R7 ;  /* 0x0000000706077221 */ /* 0x000fc80000000000 */
[----:B--2---:R-:W-:-:S04]  /*3d60*/  FADD R8, R7, R8 ;  /* 0x0000000807087221 */ /* 0x004fc80000000000 */
[----:B------:R-:W-:-:S07]  /*3d70*/  FADD R0, R8, R9 ;  /* 0x0000000908007221 */ /* 0x000fce0000000000 */
.L_x_17:
[----:B------:R-:W-:Y:S05]  /*3d80*/  BSYNC.RECONVERGENT B0 ;  /* 0x0000000000007941 */ /* 0x000fea0003800200 */
.L_x_1:
[----:B------:R-:W-:Y:S05]  /*3d90*/  @P0 EXIT ;  /* 0x000000000000094d */ /* 0x000fea0003800000 */
[----:B01234-:R-:W0:Y:S01]  /*3da0*/  LDC.64 R2, c[0x0][0x388] ;  /* 0x0000e200ff027b82 */ /* 0x01fe220000000a00 */
[----:B------:R-:W1:Y:S02]  /*3db0*/  LDCU UR4, c[0x0][0x398] ;  /* 0x00007300ff0477ac */ /* 0x000e640008000800 */
[----:B-1----:R-:W-:-:S05]  /*3dc0*/  FADD R5, R0, UR4 ;  /* 0x0000000400057e21 */ /* 0x002fca0008000000 */
[----:B0-----:R-:W-:Y:S01]  /*3dd0*/  STG.E desc[UR6][R2.64], R5 ;  /* 0x0000000502007986 */ /* 0x001fe2000c101906 */
[----:B------:R-:W-:Y:S05]  /*3de0*/  EXIT ;  /* 0x000000000000794d */ /* 0x000fea0003800000 */
.L_x_56:
[----:B------:R-:W-:-:S00]  /*3df0*/  BRA `(.L_x_56) ;  /* 0xfffffffc00fc7947 */ /* 0x000fc0000383ffff */
[----:B------:R-:W-:-:S00]  /*3e00*/  NOP ;  /* 0x0000000000007918 */ /* 0x000fc00000000000 */
[----:B------:R-:W-:-:S00]  /*3e10*/  NOP ;  /* 0x0000000000007918 */ /* 0x000fc00000000000 */
[----:B------:R-:W-:-:S00]  /*3e20*/  NOP ;  /* 0x0000000000007918 */ /* 0x000fc00000000000 */
[----:B------:R-:W-:-:S00]  /*3e30*/  NOP ;  /* 0x0000000000007918 */ /* 0x000fc00000000000 */
[----:B------:R-:W-:-:S00]  /*3e40*/  NOP ;  /* 0x0000000000007918 */ /* 0x000fc00000000000 */
[----:B------:R-:W-:-:S00]  /*3e50*/  NOP ;  /* 0x0000000000007918 */ /* 0x000fc00000000000 */
[----:B------:R-:W-:-:S00]  /*3e60*/  NOP ;  /* 0x0000000000007918 */ /* 0x000fc00000000000 */
[----:B------:R-:W-:-:S00]  /*3e70*/  NOP ;  /* 0x0000000000007918 */ /* 0x000fc00000000000 */
.L_x_171:


//--------------------- .text._ZN3cub18CUB_300001_SM_10006detail6reduce18DeviceReduceKernelINS2_10policy_hubIfy12SumHalfFloatE10Policy1000EP6__halfyS5_fN4cuda3std3__410__identityEEEvT0_PT3_T1_NS0_13GridEvenShareISH_EET2_T4_ --------------------------
	.section	.text._ZN3cub18CUB_300001_SM_10006detail6reduce18DeviceReduceKernelINS2_10policy_hubIfy12SumHalfFloatE10Policy1000EP6__halfyS5_fN4cuda3std3__410__identityEEEvT0_PT3_T1_NS0_13GridEvenShareISH_EET2_T4_,"ax",@progbits
	.align	128
        .global         _ZN3cub18CUB_300001_SM_10006detail6reduce18DeviceReduceKernelINS2_10policy_hubIfy12SumHalfFloatE10Policy1000EP6__halfyS5_fN4cuda3std3__410__identityEEEvT0_PT3_T1_NS0_13GridEvenShareISH_EET2_T4_
        .type           _ZN3cub18CUB_300001_SM_10006detail6reduce18DeviceReduceKernelINS2_10policy_hubIfy12SumHalfFloatE10Policy1000EP6__halfyS5_fN4cuda3std3__410__identityEEEvT0_PT3_T1_NS0_13GridEvenShareISH_EET2_T4_,@function
        .size           _ZN3cub18CUB_300001_SM_10006detail6reduce18DeviceReduceKernelINS2_10policy_hubIfy12SumHalfFloatE10Policy1000EP6__halfyS5_fN4cuda3std3__410__identityEEEvT0_PT3_T1_NS0_13GridEvenShareISH_EET2_T4_,(.L_x_172 - _ZN3cub18CUB_300001_SM_10006detail6reduce18DeviceReduceKernelINS2_10policy_hubIfy12SumHalfFloatE10Policy1000EP6__halfyS5_fN4cuda3std3__410__identityEEEvT0_PT3_T1_NS0_13GridEvenShareISH_EET2_T4_)
        .other          _ZN3cub18CUB_300001_SM_10006detail6reduce18DeviceReduceKernelINS2_10policy_hubIfy12SumHalfFloatE10Policy1000EP6__halfyS5_fN4cuda3std3__410__identityEEEvT0_PT3_T1_NS0_13GridEvenShareISH_EET2_T4_,@"STO_CUDA_ENTRY STV_DEFAULT"
_ZN3cub18CUB_300001_SM_10006detail6reduce18DeviceReduceKernelINS2_10policy_hubIfy12SumHalfFloatE10Policy1000EP6__halfyS5_fN4cuda3std3__410__identityEEEvT0_PT3_T1_NS0_13GridEvenShareISH_EET2_T4_:
.text._ZN3cub18CUB_300001_SM_10006detail6reduce18DeviceReduceKernelINS2_10policy_hubIfy12SumHalfFloatE10Policy1000EP6__halfyS5_fN4cuda3std3__410__identityEEEvT0_PT3_T1_NS0_13GridEvenShareISH_EET2_T4_:
[----:B------:R-:W-:Y:S01]  /*0000*/  LDC R1, c[0x0][0x37c] ;  /* 0x0000df00ff017b82 */ /* 0x000fe20000000800 */
[----:B------:R-:W0:Y:S07]  /*0010*/  LDCU UR10, c[0x0][0x380] ;  /* 0x00007000ff0a77ac */ /* 0x000e2e0008000800 */
[----:B------:R-:W1:Y:S01]  /*0020*/  S2UR UR17, SR_CTAID.X ;  /* 0x00000000001179c3 */ /* 0x000e620000002500 */
[----:B------:R-:W-:Y:S01]  /*0030*/  BSSY.RECONVERGENT B0, `(.L_x_57) ;  /* 0x0000516000007945 */ /* 0x000fe20003800200 */
[----:B------:R-:W2:Y:S01]  /*0040*/  LDCU UR5, c[0x0][0x3c0] ;  /* 0x00007800ff0577ac */ /* 0x000ea20008000800 */
[----:B------:R-:W3:Y:S01]  /*0050*/  LDCU.64 UR14, c[0x0][0x358] ;  /* 0x00006b00ff0e77ac */ /* 0x000ee20008000a00 */
[----:B0-----:R-:W-:-:S02]  /*0060*/  ULOP3.LUT UP0, URZ, UR10, 0x7, URZ, 0xc0, !UPT ;  /* 0x000000070aff7892 */ /* 0x001fc4000f80c0ff */
[----:B--2---:R-:W-:Y:S02]  /*0070*/  USHF.L.U32 UR5, UR5, 0xc, URZ ;  /* 0x0000000c05057899 */ /* 0x004fe400080006ff */
[----:B-1----:R-:W-:Y:S02]  /*0080*/  USHF.L.U32 UR4, UR17, 0xc, URZ ;  /* 0x0000000c11047899 */ /* 0x002fe400080006ff */
[----:B------:R-:W-:-:S03]  /*0090*/  USHF.R.S32.HI UR6, URZ, 0x1f, UR5 ;  /* 0x0000001fff067899 */ /* 0x000fc60008011405 */
[----:B---3--:R-:W-:Y:S09]  /*00a0*/  BRA.U UP0, `(.L_x_58) ;  /* 0x00000029001c7547 */ /* 0x008ff2000b800000 */
[----:B------:R-:W0:Y:S02]  /*00b0*/  LDCU.64 UR12, c[0x0][0x3b8] ;  /* 0x00007700ff0c77ac */ /* 0x000e240008000a00 */
[----:B0-----:R-:W-:-:S04]  /*00c0*/  UIADD3 UR7, UP0, UPT, -UR4, UR12, URZ ;  /* 0x0000000c04077290 */ /* 0x001fc8000ff1e1ff */
[----:B------:R-:W-:Y:S02]  /*00d0*/  UIADD3.X UR8, UPT, UPT, UR13, -0x1, URZ, UP0, !UPT ;  /* 0xffffffff0d087890 */ /* 0x000fe400087fe4ff */
[----:B------:R-:W-:-:S04]  /*00e0*/  UISETP.GT.U32.AND UP0, UPT, UR7, 0xfff, UPT ;  /* 0x00000fff0700788c */ /* 0x000fc8000bf04070 */
[----:B------:R-:W-:-:S09]  /*00f0*/  UISETP.GT.U32.AND.EX UP0, UPT, UR8, URZ, UPT, UP0 ;  /* 0x000000ff0800728c */ /* 0x000fd2000bf04100 */
[----:B------:R-:W-:Y:S05]  /*0100*/  BRA.U UP0, `(.L_x_59) ;  /* 0x0000001100a87547 */ /* 0x000fea000b800000 */
[----:B------:R-:W0:Y:S01]  /*0110*/  S2R R0, SR_TID.X ;  /* 0x0000000000007919 */ /* 0x000e220000002100 */
[----:B------:R-:W-:Y:S01]  /*0120*/  UIADD3 UR6, UPT, UPT, -UR4, UR12, URZ ;  /* 0x0000000c04067290 */ /* 0x000fe2000fffe1ff */
[----:B------:R-:W-:Y:S01]  /*0130*/  BSSY.RECONVERGENT B1, `(.L_x_60) ;  /* 0x000000c000017945 */ /* 0x000fe20003800200 */
[----:B------:R-:W1:Y:S01]  /*0140*/  LDCU UR7, c[0x0][0x384] ;  /* 0x00007080ff0777ac */ /* 0x000e620008000800 */
[----:B------:R-:W-:-:S03]  /*0150*/  HFMA2 R6, -RZ, RZ, 0, 0 ;  /* 0x00000000ff067431 */ /* 0x000fc600000001ff */
[----:B0-----:R-:W-:Y:S02]  /*0160*/  ISETP.GE.AND P0, PT, R0, UR6, PT ;  /* 0x0000000600007c0c */ /* 0x001fe4000bf06270 */
[----:B------:R-:W-:-:S11]  /*0170*/  MOV R7, R0 ;  /* 0x0000000000077202 */ /* 0x000fd60000000f00 */
[----:B-1----:R-:W-:Y:S05]  /*0180*/  @P0 BRA `(.L_x_61) ;  /* 0x0000000000180947 */ /* 0x002fea0003800000 */
[----:B------:R-:W0:Y:S01]  /*0190*/  LDC.64 R2, c[0x0][0x380] ;  /* 0x0000e000ff027b82 */ /* 0x000e220000000a00 */
[----:B------:R-:W-:-:S05]  /*01a0*/  IADD3 R5, PT, PT, R0, UR4, RZ ;  /* 0x0000000400057c10 */ /* 0x000fca000fffe0ff */
[----:B0-----:R-:W-:-:S06]  /*01b0*/  IMAD.WIDE.U32 R2, R5, 0x2, R2 ;  /* 0x0000000205027825 */ /* 0x001fcc00078e0002 */
[----:B------:R-:W2:Y:S01]  /*01c0*/  LDG.E.U16.CONSTANT R2, desc[UR14][R2.64] ;  /* 0x0000000e02027981 */ /* 0x000ea2000c1e9500 */
[----:B------:R-:W-:Y:S01]  /*01d0*/  IADD3 R7, PT, PT, R0, 0x100, RZ ;  /* 0x0000010000077810 */ /* 0x000fe20007ffe0ff */
[----:B--2---:R-:W-:-:S07]  /*01e0*/  HADD2.F32 R6, -RZ, R2.H0_H0 ;  /* 0x20000002ff067230 */ /* 0x004fce0000004100 */
.L_x_61:
[----:B------:R-:W-:Y:S05]  /*01f0*/  BSYNC.RECONVERGENT B1 ;  /* 0x0000000000017941 */ /* 0x000fea0003800200 */
.L_x_60:
[----:B------:R-:W-:Y:S01]  /*0200*/  ISETP.GE.AND P0, PT, R7, UR6, PT ;  /* 0x0000000607007c0c */ /* 0x000fe2000bf06270 */
[----:B------:R-:W-:-:S12]  /*0210*/  BSSY.RECONVERGENT B1, `(.L_x_62) ;  /* 0x00000aa000017945 */ /* 0x000fd80003800200 */
[----:B------:R-:W-:Y:S05]  /*0220*/  @P0 BRA `(.L_x_63) ;  /* 0x0000000800a00947 */ /* 0x000fea0003800000 */
[----:B------:R-:W-:Y:S01]  /*0230*/  LOP3.LUT R2, RZ, R7, RZ, 0x33, !PT ;  /* 0x00000007ff027212 */ /* 0x000fe200078e33ff */
[----:B------:R-:W-:Y:S03]  /*0240*/  BSSY.RECONVERGENT B2, `(.L_x_64) ;  /* 0x000001a000027945 */ /* 0x000fe60003800200 */
[----:B------:R-:W-:-:S04]  /*0250*/  IADD3 R2, PT, PT, R2, UR12, RZ ;  /* 0x0000000c02027c10 */ /* 0x000fc8000fffe0ff */
[C---:B------:R-:W-:Y:S02]  /*0260*/  LOP3.LUT R3, R2.reuse, 0x300, RZ, 0xc0, !PT ;  /* 0x0000030002037812 */ /* 0x040fe400078ec0ff */
[----:B------:R-:W-:Y:S02]  /*0270*/  IADD3 R4, PT, PT, R2, -UR4, RZ ;  /* 0x8000000402047c10 */ /* 0x000fe4000fffe0ff */
[----:B------:R-:W-:Y:S02]  /*0280*/  ISETP.NE.AND P1, PT, R3, 0x300, PT ;  /* 0x000003000300780c */ /* 0x000fe40003f25270 */
[----:B------:R-:W-:-:S11]  /*0290*/  ISETP.GE.U32.AND P0, PT, R4, 0x300, PT ;  /* 0x000003000400780c */ /* 0x000fd60003f06070 */
[----:B------:R-:W-:Y:S05]  /*02a0*/  @!P1 BRA `(.L_x_65) ;  /* 0x00000000004c9947 */ /* 0x000fea0003800000 */
[----:B------:R-:W0:Y:S01]  /*02b0*/  LDCU UR5, c[0x0][0x384] ;  /* 0x00007080ff0577ac */ /* 0x000e220008000800 */
[----:B------:R-:W-:Y:S02]  /*02c0*/  IADD3 R9, P1, PT, R7, UR4, RZ ;  /* 0x0000000407097c10 */ /* 0x000fe4000ff3e0ff */
[----:B------:R-:W-:Y:S02]  /*02d0*/  LEA.HI R2, R2, 0x1, RZ, 0x18 ;  /* 0x0000000102027811 */ /* 0x000fe400078fc0ff */
[C---:B------:R-:W-:Y:S02]  /*02e0*/  LEA R8, P2, R9.reuse, UR10, 0x1 ;  /* 0x0000000a09087c11 */ /* 0x040fe4000f8408ff */
[----:B------:R-:W-:Y:S02]  /*02f0*/  IADD3.X R4, PT, PT, RZ, RZ, RZ, P1, !PT ;  /* 0x000000ffff047210 */ /* 0x000fe40000ffe4ff */
[----:B------:R-:W-:Y:S02]  /*0300*/  LOP3.LUT R2, R2, 0x3, RZ, 0xc0, !PT ;  /* 0x0000000302027812 */ /* 0x000fe400078ec0ff */
[----:B0-----:R-:W-:-:S02]  /*0310*/  LEA.HI.X R9, R9, UR5, R4, 0x1, P2 ;  /* 0x0000000509097c11 */ /* 0x001fc400090f0c04 */
[----:B------:R-:W-:-:S07]  /*0320*/  IADD3 R4, PT, PT, -R2, RZ, RZ ;  /* 0x000000ff02047210 */ /* 0x000fce0007ffe1ff */
.L_x_66:
[----:B------:R-:W-:Y:S02]  /*0330*/  MOV R2, R8 ;  /* 0x0000000800027202 */ /* 0x000fe40000000f00 */
[----:B------:R-:W-:-:S05]  /*0340*/  MOV R3, R9 ;  /* 0x0000000900037202 */ /* 0x000fca0000000f00 */
[----:B------:R-:W2:Y:S01]  /*0350*/  LDG.E.U16.CONSTANT R2, desc[UR14][R2.64] ;  /* 0x0000000e02027981 */ /* 0x000ea2000c1e9500 */
[----:B------:R-:W-:Y:S02]  /*0360*/  IADD3 R4, PT, PT, R4, 0x1, RZ ;  /* 0x0000000104047810 */ /* 0x000fe40007ffe0ff */
[----:B------:R-:W-:Y:S02]  /*0370*/  IADD3 R8, P2, PT, R8, 0x200, RZ ;  /* 0x0000020008087810 */ /* 0x000fe40007f5e0ff */
[----:B------:R-:W-:Y:S02]  /*0380*/  ISETP.NE.AND P1, PT, R4, RZ, PT ;  /* 0x000000ff0400720c */ /* 0x000fe40003f25270 */
[----:B------:R-:W-:Y:S02]  /*0390*/  IADD3 R7, PT, PT, R7, 0x100, RZ ;  /* 0x0000010007077810 */ /* 0x000fe40007ffe0ff */
[----:B------:R-:W-:Y:S01]  /*03a0*/  IADD3.X R9, PT, PT, RZ, R9, RZ, P2, !PT ;  /* 0x00000009ff097210 */ /* 0x000fe200017fe4ff */
[----:B--2---:R-:W-:-:S05]  /*03b0*/  HADD2.F32 R5, -RZ, R2.H0_H0 ;  /* 0x20000002ff057230 */ /* 0x004fca0000004100 */
[----:B------:R-:W-:-:S03]  /*03c0*/  FADD R6, R5, R6 ;  /* 0x0000000605067221 */ /* 0x000fc60000000000 */
[----:B------:R-:W-:Y:S05]  /*03d0*/  @P1 BRA `(.L_x_66) ;  /* 0xfffffffc00d41947 */ /* 0x000fea000383ffff */
.L_x_65:
[----:B------:R-:W-:Y:S05]  /*03e0*/  BSYNC.RECONVERGENT B2 ;  /* 0x0000000000027941 */ /* 0x000fea0003800200 */
.L_x_64:
[----:B------:R-:W-:Y:S05]  /*03f0*/  @!P0 BRA `(.L_x_63) ;  /* 0x00000008002c8947 */ /* 0x000fea0003800000 */
[----:B------:R-:W-:Y:S01]  /*0400*/  IADD3 R2, PT, PT, -R7, UR6, RZ ;  /* 0x0000000607027c10 */ /* 0x000fe2000fffe1ff */
[----:B------:R-:W-:Y:S01]  /*0410*/  BSSY.RECONVERGENT B2, `(.L_x_67) ;  /* 0x000004d000027945 */ /* 0x000fe20003800200 */
[----:B------:R-:W-:Y:S02]  /*0420*/  PLOP3.LUT P0, PT, PT, PT, PT, 0x80, 0x8 ;  /* 0x000000000008781c */ /* 0x000fe40003f0f070 */
[----:B------:R-:W-:-:S13]  /*0430*/  ISETP.GT.AND P1, PT, R2, 0xc00, PT ;  /* 0x00000c000200780c */ /* 0x000fda0003f24270 */
[----:B------:R-:W-:Y:S05]  /*0440*/  @!P1 BRA `(.L_x_68) ;  /* 0x0000000400249947 */ /* 0x000fea0003800000 */
[----:B------:R-:W-:Y:S02]  /*0450*/  MOV R8, UR6 ;  /* 0x0000000600087c02 */ /* 0x000fe40008000f00 */
[----:B------:R-:W-:Y:S02]  /*0460*/  PLOP3.LUT P0, PT, PT, PT, PT, 0x8, 0x80 ;  /* 0x000000000080781c */ /* 0x000fe40003f0e170 */
[----:B------:R-:W-:-:S11]  /*0470*/  IADD3 R8, PT, PT, R8, -0xc00, RZ ;  /* 0xfffff40008087810 */ /* 0x000fd60007ffe0ff */
.L_x_69:
[----:B------:R-:W-:-:S04]  /*0480*/  IADD3 R2, P1, PT, R7, UR4, RZ ;  /* 0x0000000407027c10 */ /* 0x000fc8000ff3e0ff */
[----:B------:R-:W-:Y:S02]  /*0490*/  LEA.HI.X.SX32 R3, R7, RZ, 0x1, P1 ;  /* 0x000000ff07037211 */ /* 0x000fe400008f0eff */
[----:B------:R-:W-:-:S04]  /*04a0*/  LEA R4, P1, R2, UR10, 0x1 ;  /* 0x0000000a02047c11 */ /* 0x000fc8000f8208ff */
[----:B------:R-:W-:Y:S02]  /*04b0*/  LEA.HI.X R5, R2, UR7, R3, 0x1, P1 ;  /* 0x0000000702057c11 */ /* 0x000fe400088f0c03 */
[----:B------:R-:W-:-:S03]  /*04c0*/  IADD3 R2, PT, PT, R7, 0x400, RZ ;  /* 0x0000040007027810 */ /* 0x000fc60007ffe0ff */
[----:B------:R-:W2:Y:S01]  /*04d0*/  LDG.E.U16.CONSTANT R24, desc[UR14][R4.64] ;  /* 0x0000000e04187981 */ /* 0x000ea2000c1e9500 */
[----:B------:R-:W-:-:S03]  /*04e0*/  IADD3 R3, P1, PT, R2, UR4, RZ ;  /* 0x0000000402037c10 */ /* 0x000fc6000ff3e0ff */
[----:B------:R-:W3:Y:S01]  /*04f0*/  LDG.E.U16.CONSTANT R22, desc[UR14][R4.64+0x200] ;  /* 0x0002000e04167981 */ /* 0x000ee2000c1e9500 */
[----:B------:R-:W-:Y:S02]  /*0500*/  LEA.HI.X.SX32 R2, R2, RZ, 0x1, P1 ;  /* 0x000000ff02027211 */ /* 0x000fe400008f0eff */
[C---:B------:R-:W-:Y:S01]  /*0510*/  LEA R18, P1, R3.reuse, UR10, 0x1 ;  /* 0x0000000a03127c11 */ /* 0x040fe2000f8208ff */
[----:B------:R-:W4:Y:S03]  /*0520*/  LDG.E.U16.CONSTANT R9, desc[UR14][R4.64+0x400] ;  /* 0x0004000e04097981 */ /* 0x000f26000c1e9500 */
[----:B------:R-:W-:Y:S01]  /*0530*/  LEA.HI.X R19, R3, UR7, R2, 0x1, P1 ;  /* 0x0000000703137c11 */ /* 0x000fe200088f0c02 */
[----:B------:R0:W5:Y:S01]  /*0540*/  LDG.E.U16.CONSTANT R13, desc[UR14][R4.64+0x600] ;  /* 0x0006000e040d7981 */ /* 0x000162000c1e9500 */
[----:B------:R-:W-:-:S03]  /*0550*/  IADD3 R2, PT, PT, R7, 0x800, RZ ;  /* 0x0000080007027810 */ /* 0x000fc60007ffe0ff */
[----:B------:R-:W5:Y:S01]  /*0560*/  LDG.E.U16.CONSTANT R12, desc[UR14][R18.64] ;  /* 0x0000000e120c7981 */ /* 0x000f62000c1e9500 */
[----:B------:R-:W-:-:S03]  /*0570*/  IADD3 R3, P1, PT, R2, UR4, RZ ;  /* 0x0000000402037c10 */ /* 0x000fc6000ff3e0ff */
[----:B------:R-:W5:Y:S01]  /*0580*/  LDG.E.U16.CONSTANT R11, desc[UR14][R18.64+0x200] ;  /* 0x0002000e120b7981 */ /* 0x000f62000c1e9500 */
[----:B------:R-:W-:Y:S02]  /*0590*/  LEA.HI.X.SX32 R14, R2, RZ, 0x1, P1 ;  /* 0x000000ff020e7211 */ /* 0x000fe400008f0eff */
[C---:B------:R-:W-:Y:S01]  /*05a0*/  LEA R2, P1, R3.reuse, UR10, 0x1 ;  /* 0x0000000a03027c11 */ /* 0x040fe2000f8208ff */
[----:B------:R-:W5:Y:S03]  /*05b0*/  LDG.E.U16.CONSTANT R10, desc[UR14][R18.64+0x400] ;  /* 0x0004000e120a7981 */ /* 0x000f66000c1e9500 */
[----:B------:R-:W-:Y:S01]  /*05c0*/  LEA.HI.X R3, R3, UR7, R14, 0x1, P1 ;  /* 0x0000000703037c11 */ /* 0x000fe200088f0c0e */
[----:B------:R-:W5:Y:S01]  /*05d0*/  LDG.E.U16.CONSTANT R17, desc[UR14][R18.64+0x600] ;  /* 0x0006000e12117981 */ /* 0x000f62000c1e9500 */
[----:B------:R-:W-:-:S03]  /*05e0*/  IADD3 R14, PT, PT, R7, 0xc00, RZ ;  /* 0x00000c00070e7810 */ /* 0x000fc60007ffe0ff */
[----:B------:R-:W5:Y:S01]  /*05f0*/  LDG.E.U16.CONSTANT R16, desc[UR14][R2.64] ;  /* 0x0000000e02107981 */ /* 0x000f62000c1e9500 */
[----:B0-----:R-:W-:-:S03]  /*0600*/  IADD3 R5, P1, PT, R14, UR4, RZ ;  /* 0x000000040e057c10 */ /* 0x001fc6000ff3e0ff */
[----:B------:R-:W5:Y:S01]  /*0610*/  LDG.E.U16.CONSTANT R15, desc[UR14][R2.64+0x200] ;  /* 0x0002000e020f7981 */ /* 0x000f62000c1e9500 */
[----:B------:R-:W-:Y:S02]  /*0620*/  LEA.HI.X.SX32 R20, R14, RZ, 0x1, P1 ;  /* 0x000000ff0e147211 */ /* 0x000fe400008f0eff */
[C---:B------:R-:W-:Y:S01]  /*0630*/  LEA R4, P1, R5.reuse, UR10, 0x1 ;  /* 0x0000000a05047c11 */ /* 0x040fe2000f8208ff */
[----:B------:R-:W5:Y:S03]  /*0640*/  LDG.E.U16.CONSTANT R14, desc[UR14][R2.64+0x400] ;  /* 0x0004000e020e7981 */ /* 0x000f66000c1e9500 */
[----:B------:R-:W-:Y:S01]  /*0650*/  LEA.HI.X R5, R5, UR7, R20, 0x1, P1 ;  /* 0x0000000705057c11 */ /* 0x000fe200088f0c14 */
[----:B------:R0:W5:Y:S04]  /*0660*/  LDG.E.U16.CONSTANT R21, desc[UR14][R2.64+0x600] ;  /* 0x0006000e02157981 */ /* 0x000168000c1e9500 */
[----:B------:R-:W5:Y:S04]  /*0670*/  LDG.E.U16.CONSTANT R20, desc[UR14][R4.64] ;  /* 0x0000000e04147981 */ /* 0x000f68000c1e9500 */
[----:B------:R-:W5:Y:S04]  /*0680*/  LDG.E.U16.CONSTANT R19, desc[UR14][R4.64+0x200] ;  /* 0x0002000e04137981 */ /* 0x000f68000c1e9500 */
[----:B------:R-:W5:Y:S04]  /*0690*/  LDG.E.U16.CONSTANT R18, desc[UR14][R4.64+0x400] ;  /* 0x0004000e04127981 */ /* 0x000f68000c1e9500 */
[----:B------:R1:W5:Y:S01]  /*06a0*/  LDG.E.U16.CONSTANT R23, desc[UR14][R4.64+0x600] ;  /* 0x0006000e04177981 */ /* 0x000362000c1e9500 */
[----:B------:R-:W-:-:S04]  /*06b0*/  IADD3 R7, PT, PT, R7, 0x1000, RZ ;  /* 0x0000100007077810 */ /* 0x000fc80007ffe0ff */
[----:B------:R-:W-:Y:S01]  /*06c0*/  ISETP.GE.AND P1, PT, R7, R8, PT ;  /* 0x000000080700720c */ /* 0x000fe20003f26270 */
[----:B--2---:R-:W-:Y:S02]  /*06d0*/  HADD2.F32 R25, -RZ, R24.H0_H0 ;  /* 0x20000018ff197230 */ /* 0x004fe40000004100 */
[----:B---3--:R-:W-:-:S03]  /*06e0*/  HADD2.F32 R22, -RZ, R22.H0_H0 ;  /* 0x20000016ff167230 */ /* 0x008fc60000004100 */
[----:B------:R-:W-:Y:S01]  /*06f0*/  FADD R25, R25, R6 ;  /* 0x0000000619197221 */ /* 0x000fe20000000000 */
[----:B----4-:R-:W-:-:S03]  /*0700*/  HADD2.F32 R9, -RZ, R9.H0_H0 ;  /* 0x20000009ff097230 */ /* 0x010fc60000004100 */
[----:B------:R-:W-:Y:S01]  /*0710*/  FADD R22, R25, R22 ;  /* 0x0000001619167221 */ /* 0x000fe20000000000 */
[----:B-----5:R-:W-:-:S03]  /*0720*/  HADD2.F32 R6, -RZ, R13.H0_H0 ;  /* 0x2000000dff067230 */ /* 0x020fc60000004100 */
[----:B------:R-:W-:Y:S01]  /*0730*/  FADD R9, R22, R9 ;  /* 0x0000000916097221 */ /* 0x000fe20000000000 */
[----:B0-----:R-:W-:-:S03]  /*0740*/  HADD2.F32 R3, -RZ, R12.H0_H0 ;  /* 0x2000000cff037230 */ /* 0x001fc60000004100 */
[----:B------:R-:W-:Y:S01]  /*0750*/  FADD R6, R9, R6 ;  /* 0x0000000609067221 */ /* 0x000fe20000000000 */
[----:B------:R-:W-:-:S03]  /*0760*/  HADD2.F32 R2, -RZ, R11.H0_H0 ;  /* 0x2000000bff027230 */ /* 0x000fc60000004100 */
[----:B------:R-:W-:Y:S01]  /*0770*/  FADD R3, R6, R3 ;  /* 0x0000000306037221 */ /* 0x000fe20000000000 */
[----:B-1----:R-:W-:-:S03]  /*0780*/  HADD2.F32 R5, -RZ, R10.H0_H0 ;  /* 0x2000000aff057230 */ /* 0x002fc60000004100 */
[----:B------:R-:W-:Y:S01]  /*0790*/  FADD R2, R3, R2 ;  /* 0x0000000203027221 */ /* 0x000fe20000000000 */
[----:B------:R-:W-:-:S03]  /*07a0*/  HADD2.F32 R17, -RZ, R17.H0_H0 ;  /* 0x20000011ff117230 */ /* 0x000fc60000004100 */
        /* <DEDUP_REMOVED lines=16> */
[----:B------:R-:W-:-:S04]  /*08b0*/  FADD R2, R2, R3 ;  /* 0x0000000302027221 */ /* 0x000fc80000000000 */
[----:B------:R-:W-:Y:S01]  /*08c0*/  FADD R6, R2, R23 ;  /* 0x0000001702067221 */ /* 0x000fe20000000000 */
[----:B------:R-:W-:Y:S06]  /*08d0*/  @!P1 BRA `(.L_x_69) ;  /* 0xfffffff800e89947 */ /* 0x000fec000383ffff */
.L_x_68:
[----:B------:R-:W-:Y:S05]  /*08e0*/  BSYNC.RECONVERGENT B2 ;  /* 0x0000000000027941 */ /* 0x000fea0003800200 */
.L_x_67:
[----:B------:R-:W-:Y:S01]  /*08f0*/  IADD3 R2, PT, PT, -R7, UR6, RZ ;  /* 0x0000000607027c10 */ /* 0x000fe2000fffe1ff */
[----:B------:R-:W-:Y:S03]  /*0900*/  BSSY.RECONVERGENT B2, `(.L_x_70) ;  /* 0x0000027000027945 */ /* 0x000fe60003800200 */
[----:B------:R-:W-:-:S13]  /*0910*/  ISETP.GT.AND P1, PT, R2, 0x400, PT ;  /* 0x000004000200780c */ /* 0x000fda0003f24270 */
[----:B------:R-:W-:Y:S05]  /*0920*/  @!P1 BRA `(.L_x_71) ;  /* 0x0000000000909947 */ /* 0x000fea0003800000 */
[----:B------:R-:W0:Y:S01]  /*0930*/  LDCU UR5, c[0x0][0x384] ;  /* 0x00007080ff0577ac */ /* 0x000e220008000800 */
[----:B------:R-:W-:-:S04]  /*0940*/  IADD3 R4, P0, PT, R7, UR4, RZ ;  /* 0x0000000407047c10 */ /* 0x000fc8000ff1e0ff */
[----:B------:R-:W-:Y:S02]  /*0950*/  LEA.HI.X.SX32 R3, R7, RZ, 0x1, P0 ;  /* 0x000000ff07037211 */ /* 0x000fe400000f0eff */
[----:B------:R-:W-:-:S04]  /*0960*/  LEA R2, P0, R4, UR10, 0x1 ;  /* 0x0000000a04027c11 */ /* 0x000fc8000f8008ff */
[----:B0-----:R-:W-:Y:S02]  /*0970*/  LEA.HI.X R3, R4, UR5, R3, 0x1, P0 ;  /* 0x0000000504037c11 */ /* 0x001fe400080f0c03 */
[----:B------:R-:W-:-:S03]  /*0980*/  IADD3 R4, PT, PT, R7, 0x400, RZ ;  /* 0x0000040007047810 */ /* 0x000fc60007ffe0ff */
[----:B------:R-:W2:Y:S01]  /*0990*/  LDG.E.U16.CONSTANT R8, desc[UR14][R2.64] ;  /* 0x0000000e02087981 */ /* 0x000ea2000c1e9500 */
[----:B------:R-:W-:-:S03]  /*09a0*/  IADD3 R5, P0, PT, R4, UR4, RZ ;  /* 0x0000000404057c10 */ /* 0x000fc6000ff1e0ff */
[----:B------:R-:W3:Y:S01]  /*09b0*/  LDG.E.U16.CONSTANT R10, desc[UR14][R2.64+0x200] ;  /* 0x0002000e020a7981 */ /* 0x000ee2000c1e9500 */
[----:B------:R-:W-:Y:S02]  /*09c0*/  LEA.HI.X.SX32 R12, R4, RZ, 0x1, P0 ;  /* 0x000000ff040c7211 */ /* 0x000fe400000f0eff */
[C---:B------:R-:W-:Y:S01]  /*09d0*/  LEA R4, P0, R5.reuse, UR10, 0x1 ;  /* 0x0000000a05047c11 */ /* 0x040fe2000f8008ff */
[----:B------:R-:W4:Y:S03]  /*09e0*/  LDG.E.U16.CONSTANT R11, desc[UR14][R2.64+0x400] ;  /* 0x0004000e020b7981 */ /* 0x000f26000c1e9500 */
[----:B------:R-:W-:Y:S02]  /*09f0*/  LEA.HI.X R5, R5, UR5, R12, 0x1, P0 ;  /* 0x0000000505057c11 */ /* 0x000fe400080f0c0c */
[----:B------:R-:W5:Y:S04]  /*0a00*/  LDG.E.U16.CONSTANT R12, desc[UR14][R2.64+0x600] ;  /* 0x0006000e020c7981 */ /* 0x000f68000c1e9500 */
[----:B------:R-:W5:Y:S04]  /*0a10*/  LDG.E.U16.CONSTANT R13, desc[UR14][R4.64] ;  /* 0x0000000e040d7981 */ /* 0x000f68000c1e9500 */
[----:B------:R-:W5:Y:S04]  /*0a20*/  LDG.E.U16.CONSTANT R14, desc[UR14][R4.64+0x200] ;  /* 0x0002000e040e7981 */ /* 0x000f68000c1e9500 */
[----:B------:R-:W5:Y:S04]  /*0a30*/  LDG.E.U16.CONSTANT R15, desc[UR14][R4.64+0x400] ;  /* 0x0004000e040f7981 */ /* 0x000f68000c1e9500 */
[----:B------:R-:W5:Y:S01]  /*0a40*/  LDG.E.U16.CONSTANT R16, desc[UR14][R4.64+0x600] ;  /* 0x0006000e04107981 */ /* 0x000f62000c1e9500 */
[----:B------:R-:W-:-:S02]  /*0a50*/  PLOP3.LUT P0, PT, PT, PT, PT, 0x8, 0x80 ;  /* 0x000000000080781c */ /* 0x000fc40003f0e170 */
[----:B------:R-:W-:Y:S01]  /*0a60*/  IADD3 R7, PT, PT, R7, 0x800, RZ ;  /* 0x0000080007077810 */ /* 0x000fe20007ffe0ff */
[----:B--2---:R-:W-:Y:S02]  /*0a70*/  HADD2.F32 R9, -RZ, R8.H0_H0 ;  /* 0x20000008ff097230 */ /* 0x004fe40000004100 */
[----:B---3--:R-:W-:-:S03]  /*0a80*/  HADD2.F32 R10, -RZ, R10.H0_H0 ;  /* 0x2000000aff0a7230 */ /* 0x008fc60000004100 */
[----:B------:R-:W-:Y:S01]  /*0a90*/  FADD R9, R6, R9 ;  /* 0x0000000906097221 */ /* 0x000fe20000000000 */
[----:B----4-:R-:W-:-:S03]  /*0aa0*/  HADD2.F32 R6, -RZ, R11.H0_H0 ;  /* 0x2000000bff067230 */ /* 0x010fc60000004100 */
[----:B------:R-:W-:Y:S01]  /*0ab0*/  FADD R9, R9, R10 ;  /* 0x0000000a09097221 */ /* 0x000fe20000000000 */
[----:B-----5:R-:W-:-:S03]  /*0ac0*/  HADD2.F32 R11, -RZ, R12.H0_H0 ;  /* 0x2000000cff0b7230 */ /* 0x020fc60000004100 */
        /* <DEDUP_REMOVED lines=9> */
[----:B------:R-:W-:-:S07]  /*0b60*/  FADD R6, R2, R5 ;  /* 0x0000000502067221 */ /* 0x000fce0000000000 */
.L_x_71:
[----:B------:R-:W-:Y:S05]  /*0b70*/  BSYNC.RECONVERGENT B2 ;  /* 0x0000000000027941 */ /* 0x000fea0003800200 */
.L_x_70:
[----:B------:R-:W-:-:S13]  /*0b80*/  ISETP.LT.OR P0, PT, R7, UR6, P0 ;  /* 0x0000000607007c0c */ /* 0x000fda0008701670 */
[----:B------:R-:W-:Y:S05]  /*0b90*/  @!P0 BRA `(.L_x_63) ;  /* 0x0000000000448947 */ /* 0x000fea0003800000 */
[----:B------:R-:W0:Y:S01]  /*0ba0*/  LDCU UR5, c[0x0][0x384] ;  /* 0x00007080ff0577ac */ /* 0x000e220008000800 */
[----:B------:R-:W-:-:S04]  /*0bb0*/  IADD3 R3, P0, PT, R7, UR4, RZ ;  /* 0x0000000407037c10 */ /* 0x000fc8000ff1e0ff */
[----:B------:R-:W-:Y:S02]  /*0bc0*/  LEA.HI.X.SX32 R4, R7, RZ, 0x1, P0 ;  /* 0x000000ff07047211 */ /* 0x000fe400000f0eff */
[----:B------:R-:W-:-:S04]  /*0bd0*/  LEA R2, P0, R3, UR10, 0x1 ;  /* 0x0000000a03027c11 */ /* 0x000fc8000f8008ff */
[----:B0-----:R-:W-:-:S05]  /*0be0*/  LEA.HI.X R3, R3, UR5, R4, 0x1, P0 ;  /* 0x0000000503037c11 */ /* 0x001fca00080f0c04 */
[----:B------:R-:W2:Y:S04]  /*0bf0*/  LDG.E.U16.CONSTANT R4, desc[UR14][R2.64] ;  /* 0x0000000e02047981 */ /* 0x000ea8000c1e9500 */
[----:B------:R-:W3:Y:S04]  /*0c00*/  LDG.E.U16.CONSTANT R7, desc[UR14][R2.64+0x200] ;  /* 0x0002000e02077981 */ /* 0x000ee8000c1e9500 */
[----:B------:R-:W4:Y:S04]  /*0c10*/  LDG.E.U16.CONSTANT R8, desc[UR14][R2.64+0x400] ;  /* 0x0004000e02087981 */ /* 0x000f28000c1e9500 */
[----:B------:R-:W5:Y:S01]  /*0c20*/  LDG.E.U16.CONSTANT R9, desc[UR14][R2.64+0x600] ;  /* 0x0006000e02097981 */ /* 0x000f62000c1e9500 */
[----:B--2---:R-:W-:-:S02]  /*0c30*/  HADD2.F32 R5, -RZ, R4.H0_H0 ;  /* 0x20000004ff057230 */ /* 0x004fc40000004100 */
[----:B---3--:R-:W-:-:S03]  /*0c40*/  HADD2.F32 R4, -RZ, R7.H0_H0 ;  /* 0x20000007ff047230 */ /* 0x008fc60000004100 */
[----:B------:R-:W-:Y:S01]  /*0c50*/  FADD R5, R6, R5 ;  /* 0x0000000506057221 */ /* 0x000fe20000000000 */
[----:B----4-:R-:W-:-:S03]  /*0c60*/  HADD2.F32 R7, -RZ, R8.H0_H0 ;  /* 0x20000008ff077230 */ /* 0x010fc60000004100 */
[----:B------:R-:W-:Y:S01]  /*0c70*/  FADD R4, R5, R4 ;  /* 0x0000000405047221 */ /* 0x000fe20000000000 */
[----:B-----5:R-:W-:-:S03]  /*0c80*/  HADD2.F32 R9, -RZ, R9.H0_H0 ;  /* 0x20000009ff097230 */ /* 0x020fc60000004100 */
[----:B------:R-:W-:-:S04]  /*0c90*/  FADD R4, R4, R7 ;  /* 0x0000000704047221 */ /* 0x000fc80000000000 */
[----:B------:R-:W-:-:S07]  /*0ca0*/  FADD R6, R4, R9 ;  /* 0x0000000904067221 */ /* 0x000fce0000000000 */
.L_x_63:
[----:B------:R-:W-:Y:S05]  /*0cb0*/  BSYNC.RECONVERGENT B1 ;  /* 0x0000000000017941 */ /* 0x000fea0003800200 */
.L_x_62:
[----:B------:R-:W-:-:S09]  /*0cc0*/  UISETP.GE.AND UP0, UPT, UR6, 0x100, UPT ;  /* 0x000001000600788c */ /* 0x000fd2000bf06270 */
[----:B------:R-:W-:Y:S05]  /*0cd0*/  BRA.U !UP0, `(.L_x_72) ;  /* 0x0000000108ac7547 */ /* 0x000fea000b800000 */
[----:B------:R-:W0:Y:S01]  /*0ce0*/  S2R R7, SR_LANEID ;  /* 0x0000000000077919 */ /* 0x000e220000000000 */
[----:B------:R-:W1:Y:S02]  /*0cf0*/  SHFL.DOWN PT, R2, R6, 0x1, 0x1f ;  /* 0x08201f0006027f89 */ /* 0x000e6400000e0000 */
[----:B-1----:R-:W-:Y:S01]  /*0d00*/  FADD R2, R2, R6 ;  /* 0x0000000602027221 */ /* 0x002fe20000000000 */
[C---:B0-----:R-:W-:Y:S02]  /*0d10*/  ISETP.GT.AND P0, PT, R7.reuse, 0x1e, PT ;  /* 0x0000001e0700780c */ /* 0x041fe40003f04270 */
[C---:B------:R-:W-:Y:S02]  /*0d20*/  ISETP.NE.AND P1, PT, R7.reuse, RZ, PT ;  /* 0x000000ff0700720c */ /* 0x040fe40003f25270 */
[----:B------:R-:W-:Y:S02]  /*0d30*/  FSEL R2, R6, R2, P0 ;  /* 0x0000000206027208 */ /* 0x000fe40000000000 */
[----:B------:R-:W-:-:S03]  /*0d40*/  ISETP.GT.AND P0, PT, R7, 0x1d, PT ;  /* 0x0000001d0700780c */ /* 0x000fc60003f04270 */
[----:B------:R-:W0:Y:S06]  /*0d50*/  SHFL.DOWN PT, R3, R2, 0x2, 0x1f ;  /* 0x08401f0002037f89 */ /* 0x000e2c00000e0000 */
        /* <DEDUP_REMOVED lines=35> */
.L_x_72:
[----:B------:R-:W0:Y:S01]  /*0f90*/  S2R R8, SR_LANEID ;  /* 0x0000000000087919 */ /* 0x000e220000000000 */
[----:B------:R-:W-:-:S04]  /*0fa0*/  LOP3.LUT R2, R0, 0x3e0, RZ, 0xc0, !PT ;  /* 0x000003e000027812 */ /* 0x000fc800078ec0ff */
[----:B------:R-:W-:Y:S02]  /*0fb0*/  IADD3 R3, PT, PT, R2, 0x20, RZ ;  /* 0x0000002002037810 */ /* 0x000fe40007ffe0ff */
[----:B------:R-:W-:Y:S02]  /*0fc0*/  LOP3.LUT R2, RZ, R2, RZ, 0x33, !PT ;  /* 0x00000002ff027212 */ /* 0x000fe400078e33ff */
[----:B------:R-:W-:Y:S02]  /*0fd0*/  ISETP.GT.AND P0, PT, R3, UR6, PT ;  /* 0x0000000603007c0c */ /* 0x000fe4000bf04270 */
[----:B------:R-:W-:-:S04]  /*0fe0*/  IADD3 R2, PT, PT, R2, UR6, RZ ;  /* 0x0000000602027c10 */ /* 0x000fc8000fffe0ff */
[----:B------:R-:W-:-:S05]  /*0ff0*/  SEL R3, R2, 0x1f, P0 ;  /* 0x0000001f02037807 */ /* 0x000fca0000000000 */
[----:B------:R-:W1:Y:S01]  /*1000*/  SHFL.DOWN PT, R2, R6, 0x1, R3 ;  /* 0x0820000006027989 */ /* 0x000e6200000e0003 */
[C---:B0-----:R-:W-:Y:S02]  /*1010*/  ISETP.GE.AND P0, PT, R8.reuse, R3, PT ;  /* 0x000000030800720c */ /* 0x041fe40003f06270 */
[C---:B------:R-:W-:Y:S02]  /*1020*/  IADD3 R4, PT, PT, R8.reuse, 0x2, RZ ;  /* 0x0000000208047810 */ /* 0x040fe40007ffe0ff */
[----:B------:R-:W-:-:S09]  /*1030*/  ISETP.NE.AND P1, PT, R8, RZ, PT ;  /* 0x000000ff0800720c */ /* 0x000fd20003f25270 */
[----:B-1----:R-:W-:Y:S01]  /*1040*/  @!P0 FADD R6, R2, R6 ;  /* 0x0000000602068221 */ /* 0x002fe20000000000 */
        /* <DEDUP_REMOVED lines=11> */
[-C--:B------:R-:W-:Y:S02]  /*1100*/  ISETP.GT.AND P0, PT, R4, R3.reuse, PT ;  /* 0x000000030400720c */ /* 0x080fe40003f04270 */
[----:B------:R-:W-:Y:S02]  /*1110*/  IADD3 R4, PT, PT, R8, 0x10, RZ ;  /* 0x0000001008047810 */ /* 0x000fe40007ffe0ff */
        /* <DEDUP_REMOVED lines=15> */
[----:B------:R-:W-:Y:S02]  /*1210*/  UISETP.GT.AND UP1, UPT, UR6, 0x20, UPT ;  /* 0x000000200600788c */ /* 0x000fe4000bf24270 */
[----:B------:R-:W-:-:S04]  /*1220*/  UISETP.GT.AND UP0, UPT, UR6, 0x40, UPT ;  /* 0x000000400600788c */ /* 0x000fc8000bf04270 */
[----:B------:R-:W-:Y:S01]  /*1230*/  PLOP3.LUT P2, PT, PT, PT, UP1, 0x80, 0x8 ;  /* 0x000000000008781c */ /* 0x000fe20003f4f018 */
[----:B------:R-:W-:Y:S01]  /*1240*/  UISETP.GT.AND UP1, UPT, UR6, 0x60, UPT ;  /* 0x000000600600788c */ /* 0x000fe2000bf24270 */
[----:B------:R-:W-:Y:S01]  /*1250*/  PLOP3.LUT P4, PT, PT, PT, UP0, 0x80, 0x8 ;  /* 0x000000000008781c */ /* 0x000fe20003f8f008 */
[----:B------:R-:W-:-:S04]  /*1260*/  UISETP.GT.AND UP0, UPT, UR6, 0x80, UPT ;  /* 0x000000800600788c */ /* 0x000fc8000bf04270 */
[----:B------:R-:W-:Y:S01]  /*1270*/  PLOP3.LUT P3, PT, PT, PT, UP1, 0x80, 0x8 ;  /* 0x000000000008781c */ /* 0x000fe20003f6f018 */
[----:B------:R-:W-:Y:S01]  /*1280*/  UISETP.GT.AND UP1, UPT, UR6, 0xa0, UPT ;  /* 0x000000a00600788c */ /* 0x000fe2000bf24270 */
[----:B------:R-:W-:Y:S01]  /*1290*/  PLOP3.LUT P1, PT, PT, PT, UP0, 0x80, 0x8 ;  /* 0x000000000008781c */ /* 0x000fe20003f2f008 */
[----:B------:R-:W-:Y:S02]  /*12a0*/  UISETP.GT.AND UP0, UPT, UR6, 0xc0, UPT ;  /* 0x000000c00600788c */ /* 0x000fe4000bf04270 */
[----:B0-----:R-:W-:-:S09]  /*12b0*/  ULEA UR4, UR5, UR4, 0x18 ;  /* 0x0000000405047291 */ /* 0x001fd2000f8ec0ff */
[----:B------:R-:W0:Y:S04]  /*12c0*/  LDS R3, [UR4+0xc] ;  /* 0x00000c04ff037984 */ /* 0x000e280008000800 */
[----:B----4-:R-:W1:Y:S04]  /*12d0*/  LDS.128 R4, [UR4+0x10] ;  /* 0x00001004ff047984 */ /* 0x010e680008000c00 */
[----:B------:R-:W2:Y:S01]  /*12e0*/  LDS.64 R8, [UR4+0x20] ;  /* 0x00002004ff087984 */ /* 0x000ea20008000a00 */
[----:B0-----:R-:W-:Y:S01]  /*12f0*/  @P2 FADD R2, R2, R3 ;  /* 0x0000000302022221 */ /* 0x001fe20000000000 */
[----:B------:R-:W-:Y:S01]  /*1300*/  PLOP3.LUT P2, PT, PT, PT, UP1, 0x80, 0x8 ;  /* 0x000000000008781c */ /* 0x000fe20003f4f018 */
[----:B------:R-:W-:-:S02]  /*1310*/  UISETP.GT.AND UP1, UPT, UR6, 0xe0, UPT ;  /* 0x000000e00600788c */ /* 0x000fc4000bf24270 */
[----:B-1----:R-:W-:Y:S01]  /*1320*/  @P4 FADD R2, R2, R4 ;  /* 0x0000000402024221 */ /* 0x002fe20000000000 */
[----:B------:R-:W-:-:S03]  /*1330*/  PLOP3.LUT P4, PT, PT, PT, UP0, 0x80, 0x8 ;  /* 0x000000000008781c */ /* 0x000fc60003f8f008 */
[----:B------:R-:W-:Y:S01]  /*1340*/  @P3 FADD R2, R2, R5 ;  /* 0x0000000502023221 */ /* 0x000fe20000000000 */
[----:B------:R-:W-:-:S03]  /*1350*/  PLOP3.LUT P3, PT, PT, PT, UP1, 0x80, 0x8 ;  /* 0x000000000008781c */ /* 0x000fc60003f6f018 */
[----:B------:R-:W-:-:S04]  /*1360*/  @P1 FADD R2, R2, R6 ;  /* 0x0000000602021221 */ /* 0x000fc80000000000 */
[----:B------:R-:W-:-:S04]  /*1370*/  @P2 FADD R2, R2, R7 ;  /* 0x0000000702022221 */ /* 0x000fc80000000000 */
[----:B--2---:R-:W-:-:S04]  /*1380*/  @P4 FADD R2, R2, R8 ;  /* 0x0000000802024221 */ /* 0x004fc80000000000 */
[----:B------:R-:W-:Y:S01]  /*1390*/  @P3 FADD R2, R2, R9 ;  /* 0x0000000902023221 */ /* 0x000fe20000000000 */
[----:B------:R-:W-:Y:S06]  /*13a0*/  BRA `(.L_x_73) ;  /* 0x0000003c00787947 */ /* 0x000fec0003800000 */
.L_x_59:
[----:B------:R-:W0:Y:S01]  /*13b0*/  S2R R4, SR_TID.X ;  /* 0x0000000000047919 */ /* 0x000e220000002100 */
[----:B------:R-:W1:Y:S01]  /*13c0*/  LDC.64 R2, c[0x0][0x380] ;  /* 0x0000e000ff027b82 */ /* 0x000e620000000a00 */
[----:B0-----:R-:W-:-:S04]  /*13d0*/  SHF.L.U32 R0, R4, 0x2, RZ ;  /* 0x0000000204007819 */ /* 0x001fc800000006ff */
[----:B------:R-:W-:-:S05]  /*13e0*/  IADD3 R5, PT, PT, R0, UR4, RZ ;  /* 0x0000000400057c10 */ /* 0x000fca000fffe0ff */
[----:B-1----:R-:W-:-:S05]  /*13f0*/  IMAD.WIDE.U32 R2, R5, 0x2, R2 ;  /* 0x0000000205027825 */ /* 0x002fca00078e0002 */
[----:B------:R-:W2:Y:S04]  /*1400*/  LDG.E.U16.CONSTANT R13, desc[UR14][R2.64] ;  /* 0x0000000e020d7981 */ /* 0x000ea8000c1e9500 */
[----:B------:R-:W3:Y:S04]  /*1410*/  LDG.E.U16.CONSTANT R14, desc[UR14][R2.64+0x2] ;  /* 0x0000020e020e7981 */ /* 0x000ee8000c1e9500 */
[----:B------:R-:W4:Y:S04]  /*1420*/  LDG.E.U16.CONSTANT R15, desc[UR14][R2.64+0x4] ;  /* 0x0000040e020f7981 */ /* 0x000f28000c1e9500 */
[----:B------:R-:W5:Y:S04]  /*1430*/  LDG.E.U16.CONSTANT R16, desc[UR14][R2.64+0x6] ;  /* 0x0000060e02107981 */ /* 0x000f68000c1e9500 */
        /* <DEDUP_REMOVED lines=11> */
[----:B------:R-:W5:Y:S01]  /*14f0*/  LDG.E.U16.CONSTANT R8, desc[UR14][R2.64+0x1806] ;  /* 0x0018060e02087981 */ /* 0x000f62000c1e9500 */
[----:B------:R-:W-:-:S04]  /*1500*/  UISETP.GE.U32.AND UP0, UPT, UR7, UR5, UPT ;  /* 0x000000050700728c */ /* 0x000fc8000bf06070 */
[----:B------:R-:W-:Y:S01]  /*1510*/  UISETP.GE.U32.AND.EX UP0, UPT, UR8, UR6, UPT, UP0 ;  /* 0x000000060800728c */ /* 0x000fe2000bf06100 */
[----:B--2---:R-:W-:Y:S02]  /*1520*/  HADD2.F32 R13, -RZ, R13.H0_H0 ;  /* 0x2000000dff0d7230 */ /* 0x004fe40000004100 */
[----:B---3--:R-:W-:Y:S02]  /*1530*/  HADD2.F32 R14, -RZ, R14.H0_H0 ;  /* 0x2000000eff0e7230 */ /* 0x008fe40000004100 */
        /* <DEDUP_REMOVED lines=29> */
[----:B------:R-:W-:Y:S06]  /*1710*/  BRA.U !UP0, `(.L_x_74) ;  /* 0x0000000d08d07547 */ /* 0x000fec000b800000 */
[----:B------:R-:W-:Y:S02]  /*1720*/  UIADD3 UR7, UP0, UPT, UR5, UR4, URZ ;  /* 0x0000000405077290 */ /* 0x000fe4000ff1e0ff */
[----:B------:R-:W-:Y:S01]  /*1730*/  UIADD3 UR11, UP1, UPT, UR12, -0x1000, URZ ;  /* 0xfffff0000c0b7890 */ /* 0x000fe2000ff3e0ff */
[----:B------:R-:W0:Y:S03]  /*1740*/  LDCU UR9, c[0x0][0x384] ;  /* 0x00007080ff0977ac */ /* 0x000e260008000800 */
[----:B------:R-:W-:Y:S01]  /*1750*/  IADD3 R5, P0, PT, R4, UR7, RZ ;  /* 0x0000000704057c10 */ /* 0x000fe2000ff1e0ff */
[----:B------:R-:W-:Y:S01]  /*1760*/  UIADD3.X UR8, UPT, UPT, URZ, UR6, URZ, UP0, !UPT ;  /* 0x00000006ff087290 */ /* 0x000fe200087fe4ff */
[----:B------:R-:W-:Y:S01]  /*1770*/  MOV R6, UR7 ;  /* 0x0000000700067c02 */ /* 0x000fe20008000f00 */
[----:B------:R-:W-:Y:S02]  /*1780*/  UIADD3.X UR16, UPT, UPT, UR13, -0x1, URZ, UP1, !UPT ;  /* 0xffffffff0d107890 */ /* 0x000fe40008ffe4ff */
[----:B------:R-:W-:-:S02]  /*1790*/  UISETP.GT.U32.AND UP0, UPT, UR7, UR11, UPT ;  /* 0x0000000b0700728c */ /* 0x000fc4000bf04070 */
[----:B------:R-:W-:Y:S01]  /*17a0*/  IADD3.X R2, PT, PT, RZ, UR8, RZ, P0, !PT ;  /* 0x00000008ff027c10 */ /* 0x000fe200087fe4ff */
[----:B------:R-:W-:Y:S01]  /*17b0*/  UMOV UR6, UR7 ;  /* 0x0000000700067c82 */ /* 0x000fe20008000000 */
[----:B------:R-:W-:Y:S01]  /*17c0*/  UISETP.GT.U32.AND.EX UP0, UPT, UR8, UR16, UPT, UP0 ;  /* 0x000000100800728c */ /* 0x000fe2000bf04100 */
[C---:B------:R-:W-:Y:S01]  /*17d0*/  LEA R4, P0, R5.reuse, UR10, 0x1 ;  /* 0x0000000a05047c11 */ /* 0x040fe2000f8008ff */
[----:B------:R-:W-:Y:S01]  /*17e0*/  UMOV UR4, URZ ;  /* 0x000000ff00047c82 */ /* 0x000fe20008000000 */
[----:B------:R-:W-:Y:S01]  /*17f0*/  MOV R23, UR8 ;  /* 0x0000000800177c02 */ /* 0x000fe20008000f00 */
[----:B------:R-:W-:Y:S01]  /*1800*/  UMOV UR7, UR8 ;  /* 0x0000000800077c82 */ /* 0x000fe20008000000 */
[----:B0-----:R-:W-:-:S04]  /*1810*/  LEA.HI.X R5, R5, UR9, R2, 0x1, P0 ;  /* 0x0000000905057c11 */ /* 0x001fc800080f0c02 */
[----:B------:R-:W-:Y:S05]  /*1820*/  BRA.U UP0, `(.L_x_75) ;  /* 0x0000000500347547 */ /* 0x000fea000b800000 */
[----:B------:R-:W0:Y:S01]  /*1830*/  LDCU.64 UR8, c[0x0][0x380] ;  /* 0x00007000ff0877ac */ /* 0x000e220008000a00 */
[----:B------:R-:W1:Y:S01]  /*1840*/  LDCU.64 UR12, c[0x0][0x3b8] ;  /* 0x00007700ff0c77ac */ /* 0x000e620008000a00 */
[----:B------:R-:W-:Y:S01]  /*1850*/  NOP ;  /* 0x0000000000007918 */ /* 0x000fe20000000000 */
.L_x_76:
[----:B------:R-:W2:Y:S01]  /*1860*/  S2R R2, SR_TID.X ;  /* 0x0000000000027919 */ /* 0x000ea20000002100 */
[----:B0-----:R-:W-:Y:S01]  /*1870*/  UMOV UR10, UR8 ;  /* 0x00000008000a7c82 */ /* 0x001fe20008000000 */
[----:B--2---:R-:W-:-:S04]  /*1880*/  SHF.L.U32 R3, R2, 0x2, RZ ;  /* 0x0000000202037819 */ /* 0x004fc800000006ff */
[----:B------:R-:W-:-:S04]  /*1890*/  IADD3 R3, P0, PT, R3, R6, RZ ;  /* 0x0000000603037210 */ /* 0x000fc80007f1e0ff */
[----:B------:R-:W-:Y:S02]  /*18a0*/  IADD3.X R8, PT, PT, RZ, R23, RZ, P0, !PT ;  /* 0x00000017ff087210 */ /* 0x000fe400007fe4ff */
[----:B------:R-:W-:-:S04]  /*18b0*/  LEA R2, P0, R3, UR10, 0x1 ;  /* 0x0000000a03027c11 */ /* 0x000fc8000f8008ff */
[----:B------:R-:W-:-:S05]  /*18c0*/  LEA.HI.X R3, R3, UR9, R8, 0x1, P0 ;  /* 0x0000000903037c11 */ /* 0x000fca00080f0c08 */
        /* <DEDUP_REMOVED lines=15> */
[----:B------:R0:W5:Y:S01]  /*19c0*/  LDG.E.U16.CONSTANT R15, desc[UR14][R2.64+0x1806] ;  /* 0x0018060e020f7981 */ /* 0x000162000c1e9500 */
[----:B------:R-:W-:-:S02]  /*19d0*/  USHF.R.S32.HI UR18, URZ, 0x1f, UR5 ;  /* 0x0000001fff127899 */ /* 0x000fc40008011405 */
[----:B------:R-:W-:-:S04]  /*19e0*/  UIADD3 UR6, UP0, UPT, UR5, UR6, URZ ;  /* 0x0000000605067290 */ /* 0x000fc8000ff1e0ff */
[----:B------:R-:W-:Y:S01]  /*19f0*/  UIADD3.X UR7, UPT, UPT, UR18, UR7, URZ, UP0, !UPT ;  /* 0x0000000712077290 */ /* 0x000fe200087fe4ff */
[----:B0-----:R-:W-:Y:S02]  /*1a00*/  MOV R3, UR5 ;  /* 0x0000000500037c02 */ /* 0x001fe40008000f00 */
[----:B------:R-:W-:Y:S01]  /*1a10*/  MOV R2, UR5 ;  /* 0x0000000500027c02 */ /* 0x000fe20008000f00 */
[----:B--2---:R-:W-:Y:S02]  /*1a20*/  HADD2.F32 R19, -RZ, R19.H0_H0 ;  /* 0x20000013ff137230 */ /* 0x004fe40000004100 */
[----:B---3--:R-:W-:-:S03]  /*1a30*/  HADD2.F32 R20, -RZ, R20.H0_H0 ;  /* 0x20000014ff147230 */ /* 0x008fc60000004100 */
[----:B------:R-:W-:Y:S01]  /*1a40*/  FADD R19, R19, R0 ;  /* 0x0000000013137221 */ /* 0x000fe20000000000 */
[----:B-1----:R-:W-:Y:S01]  /*1a50*/  IADD3 R0, P1, PT, -R6, UR12, RZ ;  /* 0x0000000c06007c10 */ /* 0x002fe2000ff3e1ff */
[----:B----4-:R-:W-:Y:S02]  /*1a60*/  HADD2.F32 R21, -RZ, R21.H0_H0 ;  /* 0x20000015ff157230 */ /* 0x010fe40000004100 */
[----:B------:R-:W-:Y:S01]  /*1a70*/  FADD R20, R20, R19 ;  /* 0x0000001314147221 */ /* 0x000fe20000000000 */
[----:B------:R-:W-:Y:S01]  /*1a80*/  ISETP.GE.U32.AND P0, PT, R0, UR5, PT ;  /* 0x0000000500007c0c */ /* 0x000fe2000bf06070 */
[----:B-----5:R-:W-:Y:S02]  /*1a90*/  HADD2.F32 R22, -RZ, R22.H0_H0 ;  /* 0x20000016ff167230 */ /* 0x020fe40000004100 */
[----:B------:R-:W-:Y:S01]  /*1aa0*/  FADD R21, R21, R20 ;  /* 0x0000001415157221 */ /* 0x000fe20000000000 */
[----:B------:R-:W-:Y:S01]  /*1ab0*/  IADD3.X R0, PT, PT, ~R23, UR13, RZ, P1, !PT ;  /* 0x0000000d17007c10 */ /* 0x000fe20008ffe5ff */
[----:B------:R-:W-:-:S02]  /*1ac0*/  HADD2.F32 R18, -RZ, R18.H0_H0 ;  /* 0x20000012ff127230 */ /* 0x000fc40000004100 */
[----:B------:R-:W-:Y:S01]  /*1ad0*/  FADD R21, R22, R21 ;  /* 0x0000001516157221 */ /* 0x000fe20000000000 */
[----:B------:R-:W-:Y:S01]  /*1ae0*/  ISETP.GE.U32.AND.EX P0, PT, R0, UR18, PT, P0 ;  /* 0x0000001200007c0c */ /* 0x000fe2000bf06100 */
[----:B------:R-:W-:Y:S02]  /*1af0*/  HADD2.F32 R17, -RZ, R17.H0_H0 ;  /* 0x20000011ff117230 */ /* 0x000fe40000004100 */
[----:B------:R-:W-:Y:S01]  /*1b00*/  FADD R18, R18, R21 ;  /* 0x0000001512127221 */ /* 0x000fe20000000000 */
[----:B------:R-:W-:Y:S01]  /*1b10*/  LEA R4, P1, R3, R4, 0x1 ;  /* 0x0000000403047211 */ /* 0x000fe200078208ff */
[----:B------:R-:W-:Y:S02]  /*1b20*/  HADD2.F32 R16, -RZ, R16.H0_H0 ;  /* 0x20000010ff107230 */ /* 0x000fe40000004100 */
[----:B------:R-:W-:Y:S01]  /*1b30*/  FADD R17, R17, R18 ;  /* 0x0000001211117221 */ /* 0x000fe20000000000 */
[----:B------:R-:W-:Y:S01]  /*1b40*/  MOV R0, UR18 ;  /* 0x0000001200007c02 */ /* 0x000fe20008000f00 */
[----:B------:R-:W-:-:S02]  /*1b50*/  HADD2.F32 R14, -RZ, R14.H0_H0 ;  /* 0x2000000eff0e7230 */ /* 0x000fc40000004100 */
[----:B------:R-:W-:Y:S01]  /*1b60*/  FADD R17, R16, R17 ;  /* 0x0000001110117221 */ /* 0x000fe20000000000 */
[----:B------:R-:W-:Y:S01]  /*1b70*/  LEA.HI.X R5, R2, R5, R0, 0x1, P1 ;  /* 0x0000000502057211 */ /* 0x000fe200008f0c00 */
[----:B------:R-:W-:Y:S02]  /*1b80*/  HADD2.F32 R13, -RZ, R13.H0_H0 ;  /* 0x2000000dff0d7230 */ /* 0x000fe40000004100 */
        /* <DEDUP_REMOVED lines=17> */
[----:B------:R-:W-:Y:S01]  /*1ca0*/  IADD3 R6, P0, PT, R6, UR5, RZ ;  /* 0x0000000506067c10 */ /* 0x000fe2000ff1e0ff */
[----:B------:R-:W-:-:S03]  /*1cb0*/  UIADD3 UR4, UPT, UPT, UR4, 0x1, URZ ;  /* 0x0000000104047890 */ /* 0x000fc6000fffe0ff */
[----:B------:R-:W-:Y:S02]  /*1cc0*/  IADD3.X R23, PT, PT, R23, UR18, RZ, P0, !PT ;  /* 0x0000001217177c10 */ /* 0x000fe400087fe4ff */
[----:B------:R-:W-:-:S04]  /*1cd0*/  ISETP.GT.U32.AND P0, PT, R6, UR11, PT ;  /* 0x0000000b06007c0c */ /* 0x000fc8000bf04070 */
[----:B------:R-:W-:-:S13]  /*1ce0*/  ISETP.GT.U32.AND.EX P0, PT, R23, UR16, PT, P0 ;  /* 0x0000001017007c0c */ /* 0x000fda000bf04100 */
[----:B------:R-:W-:Y:S05]  /*1cf0*/  @!P0 BRA `(.L_x_76) ;  /* 0xfffffff800d88947 */ /* 0x000fea000383ffff */
.L_x_75:
[----:B------:R-:W-:-:S04]  /*1d00*/  ISETP.GE.U32.AND P0, PT, R6, UR12, PT ;  /* 0x0000000c06007c0c */ /* 0x000fc8000bf06070 */
[----:B------:R-:W-:-:S13]  /*1d10*/  ISETP.GE.U32.AND.EX P0, PT, R23, UR13, PT, P0 ;  /* 0x0000000d17007c0c */ /* 0x000fda000bf06100 */
[----:B------:R-:W-:Y:S05]  /*1d20*/  @P0 BRA `(.L_x_74) ;  /* 0x00000008004c0947 */ /* 0x000fea0003800000 */
[----:B------:R-:W0:Y:S01]  /*1d30*/  S2R R7, SR_TID.X ;  /* 0x0000000000077919 */ /* 0x000e220000002100 */
[----:B------:R-:W-:Y:S01]  /*1d40*/  IADD3 R6, PT, PT, -R6, UR12, RZ ;  /* 0x0000000c06067c10 */ /* 0x000fe2000fffe1ff */
[----:B------:R-:W-:Y:S03]  /*1d50*/  BSSY.RECONVERGENT B1, `(.L_x_74) ;  /* 0x0000090000017945 */ /* 0x000fe60003800200 */
[----:B0-----:R-:W-:-:S13]  /*1d60*/  ISETP.GE.AND P0, PT, R7, R6, PT ;  /* 0x000000060700720c */ /* 0x001fda0003f06270 */
[----:B------:R-:W-:Y:S05]  /*1d70*/  @P0 BRA `(.L_x_77) ;  /* 0x0000000800340947 */ /* 0x000fea0003800000 */
[----:B------:R-:W0:Y:S01]  /*1d80*/  LDC R8, c[0x0][0x3c0] ;  /* 0x0000f000ff087b82 */ /* 0x000e220000000800 */
[----:B------:R-:W-:Y:S01]  /*1d90*/  LOP3.LUT R2, RZ, R7, RZ, 0x33, !PT ;  /* 0x00000007ff027212 */ /* 0x000fe200078e33ff */
[----:B------:R-:W-:Y:S01]  /*1da0*/  USHF.L.U32 UR8, UR17, 0xc, URZ ;  /* 0x0000000c11087899 */ /* 0x000fe200080006ff */
[----:B------:R-:W-:Y:S02]  /*1db0*/  BSSY.RECONVERGENT B2, `(.L_x_78) ;  /* 0x0000018000027945 */ /* 0x000fe40003800200 */
[----:B------:R-:W-:-:S03]  /*1dc0*/  IADD3 R2, PT, PT, R2, UR12, RZ ;  /* 0x0000000c02027c10 */ /* 0x000fc6000fffe0ff */
[----:B------:R-:W-:Y:S02]  /*1dd0*/  MOV R3, UR8 ;  /* 0x0000000800037c02 */ /* 0x000fe40008000f00 */
[C---:B------:R-:W-:Y:S02]  /*1de0*/  LOP3.LUT R9, R2.reuse, 0x300, RZ, 0xc0, !PT ;  /* 0x0000030002097812 */ /* 0x040fe400078ec0ff */
[C---:B------:R-:W-:Y:S02]  /*1df0*/  IADD3 R3, PT, PT, R2.reuse, -UR5, -R3 ;  /* 0x8000000502037c10 */ /* 0x040fe4000fffe803 */
[----:B------:R-:W-:Y:S02]  /*1e00*/  ISETP.NE.AND P0, PT, R9, 0x300, PT ;  /* 0x000003000900780c */ /* 0x000fe40003f05270 */
[----:B------:R-:W-:Y:S01]  /*1e10*/  LEA.HI R2, R2, 0x1, RZ, 0x18 ;  /* 0x0000000102027811 */ /* 0x000fe200078fc0ff */
[----:B0-----:R-:W-:-:S04]  /*1e20*/  IMAD R8, R8, UR4, RZ ;  /* 0x0000000408087c24 */ /* 0x001fc8000f8e02ff */
[----:B------:R-:W-:-:S05]  /*1e30*/  IMAD R3, R8, -0x1000, R3 ;  /* 0xfffff00008037824 */ /* 0x000fca00078e0203 */
[----:B------:R-:W-:Y:S01]  /*1e40*/  ISETP.GE.U32.AND P1, PT, R3, 0x300, PT ;  /* 0x000003000300780c */ /* 0x000fe20003f26070 */
[----:B------:R-:W-:-:S12]  /*1e50*/  @!P0 BRA `(.L_x_79) ;  /* 0x0000000000348947 */ /* 0x000fd80003800000 */
[----:B------:R-:W-:-:S04]  /*1e60*/  LOP3.LUT R2, R2, 0x3, RZ, 0xc0, !PT ;  /* 0x0000000302027812 */ /* 0x000fc800078ec0ff */
[----:B------:R-:W-:-:S07]  /*1e70*/  IADD3 R8, PT, PT, -R2, RZ, RZ ;  /* 0x000000ff02087210 */ /* 0x000fce0007ffe1ff */
.L_x_80:
        /* <DEDUP_REMOVED lines=11> */
.L_x_79:
[----:B------:R-:W-:Y:S05]  /*1f30*/  BSYNC.RECONVERGENT B2 ;  /* 0x0000000000027941 */ /* 0x000fea0003800200 */
.L_x_78:
[----:B------:R-:W-:Y:S05]  /*1f40*/  @!P1 BRA `(.L_x_77) ;  /* 0x0000000400c09947 */ /* 0x000fea0003800000 */
[----:B------:R-:W-:Y:S01]  /*1f50*/  IADD3 R5, PT, PT, R6, -R7, RZ ;  /* 0x8000000706057210 */ /* 0x000fe20007ffe0ff */
[----:B------:R-:W-:Y:S01]  /*1f60*/  BSSY.RECONVERGENT B2, `(.L_x_81) ;  /* 0x000003f000027945 */ /* 0x000fe20003800200 */
[----:B------:R-:W-:Y:S02]  /*1f70*/  IADD3 R3, P0, PT, R7, UR6, RZ ;  /* 0x0000000607037c10 */ /* 0x000fe4000ff1e0ff */
[----:B------:R-:W-:Y:S02]  /*1f80*/  ISETP.GT.AND P1, PT, R5, 0xc00, PT ;  /* 0x00000c000500780c */ /* 0x000fe40003f24270 */
[----:B------:R-:W-:Y:S02]  /*1f90*/  IADD3.X R4, PT, PT, RZ, UR7, RZ, P0, !PT ;  /* 0x00000007ff047c10 */ /* 0x000fe400087fe4ff */
[----:B------:R-:W-:-:S04]  /*1fa0*/  LEA R2, P0, R3, UR10, 0x1 ;  /* 0x0000000a03027c11 */ /* 0x000fc8000f8008ff */
[----:B------:R-:W-:Y:S02]  /*1fb0*/  LEA.HI.X R3, R3, UR9, R4, 0x1, P0 ;  /* 0x0000000903037c11 */ /* 0x000fe400080f0c04 */
[----:B------:R-:W-:-:S03]  /*1fc0*/  PLOP3.LUT P0, PT, PT, PT, PT, 0x80, 0x8 ;  /* 0x000000000008781c */ /* 0x000fc60003f0f070 */
[----:B------:R-:W-:Y:S10]  /*1fd0*/  @!P1 BRA `(.L_x_82) ;  /* 0x0000000000dc9947 */ /* 0x000ff40003800000 */
[----:B------:R-:W-:Y:S02]  /*1fe0*/  PLOP3.LUT P0, PT, PT, PT, PT, 0x8, 0x80 ;  /* 0x000000000080781c */ /* 0x000fe40003f0e170 */
[----:B------:R-:W-:-:S11]  /*1ff0*/  IADD3 R4, PT, PT, R6, -0xc00, RZ ;  /* 0xfffff40006047810 */ /* 0x000fd60007ffe0ff */
.L_x_83:
        /* <DEDUP_REMOVED lines=16> */
[----:B------:R-:W-:-:S04]  /*2100*/  IADD3 R7, PT, PT, R7, 0x1000, RZ ;  /* 0x0000100007077810 */ /* 0x000fc80007ffe0ff */
[----:B------:R-:W-:Y:S02]  /*2110*/  ISETP.GE.AND P1, PT, R7, R4, PT ;  /* 0x000000040700720c */ /* 0x000fe40003f26270 */
[----:B0-----:R-:W-:-:S04]  /*2120*/  IADD3 R2, P2, PT, R2, 0x2000, RZ ;  /* 0x0000200002027810 */ /* 0x001fc80007f5e0ff */
[----:B------:R-:W-:Y:S01]  /*2130*/  IADD3.X R3, PT, PT, RZ, R3, RZ, P2, !PT ;  /* 0x00000003ff037210 */ /* 0x000fe200017fe4ff */
        /* <DEDUP_REMOVED lines=33> */
.L_x_82:
[----:B------:R-:W-:Y:S05]  /*2350*/  BSYNC.RECONVERGENT B2 ;  /* 0x0000000000027941 */ /* 0x000fea0003800200 */
.L_x_81:
[----:B------:R-:W-:Y:S01]  /*2360*/  IADD3 R4, PT, PT, R6, -R7, RZ ;  /* 0x8000000706047210 */ /* 0x000fe20007ffe0ff */
[----:B------:R-:W-:Y:S03]  /*2370*/  BSSY.RECONVERGENT B2, `(.L_x_84) ;  /* 0x000001f000027945 */ /* 0x000fe60003800200 */
[----:B------:R-:W-:-:S13]  /*2380*/  ISETP.GT.AND P1, PT, R4, 0x400, PT ;  /* 0x000004000400780c */ /* 0x000fda0003f24270 */
[----:B------:R-:W-:Y:S05]  /*2390*/  @!P1 BRA `(.L_x_85) ;  /* 0x0000000000709947 */ /* 0x000fea0003800000 */
[----:B------:R-:W2:Y:S04]  /*23a0*/  LDG.E.U16.CONSTANT R4, desc[UR14][R2.64] ;  /* 0x0000000e02047981 */ /* 0x000ea8000c1e9500 */
[----:B------:R-:W3:Y:S04]  /*23b0*/  LDG.E.U16.CONSTANT R8, desc[UR14][R2.64+0x200] ;  /* 0x0002000e02087981 */ /* 0x000ee8000c1e9500 */
[----:B------:R-:W4:Y:S04]  /*23c0*/  LDG.E.U16.CONSTANT R9, desc[UR14][R2.64+0x400] ;  /* 0x0004000e02097981 */ /* 0x000f28000c1e9500 */
[----:B------:R-:W5:Y:S04]  /*23d0*/  LDG.E.U16.CONSTANT R10, desc[UR14][R2.64+0x600] ;  /* 0x0006000e020a7981 */ /* 0x000f68000c1e9500 */
[----:B------:R-:W5:Y:S04]  /*23e0*/  LDG.E.U16.CONSTANT R11, desc[UR14][R2.64+0x800] ;  /* 0x0008000e020b7981 */ /* 0x000f68000c1e9500 */
[----:B------:R-:W5:Y:S04]  /*23f0*/  LDG.E.U16.CONSTANT R12, desc[UR14][R2.64+0xa00] ;  /* 0x000a000e020c7981 */ /* 0x000f68000c1e9500 */
[----:B------:R-:W5:Y:S04]  /*2400*/  LDG.E.U16.CONSTANT R13, desc[UR14][R2.64+0xc00] ;  /* 0x000c000e020d7981 */ /* 0x000f68000c1e9500 */
[----:B------:R0:W5:Y:S01]  /*2410*/  LDG.E.U16.CONSTANT R14, desc[UR14][R2.64+0xe00] ;  /* 0x000e000e020e7981 */ /* 0x000162000c1e9500 */
[----:B------:R-:W-:-:S02]  /*2420*/  PLOP3.LUT P0, PT, PT, PT, PT, 0x8, 0x80 ;  /* 0x000000000080781c */ /* 0x000fc40003f0e170 */
[----:B------:R-:W-:Y:S02]  /*2430*/  IADD3 R7, PT, PT, R7, 0x800, RZ ;  /* 0x0000080007077810 */ /* 0x000fe40007ffe0ff */
        /* <DEDUP_REMOVED lines=18> */
.L_x_85:
[----:B------:R-:W-:Y:S05]  /*2560*/  BSYNC.RECONVERGENT B2 ;  /* 0x0000000000027941 */ /* 0x000fea0003800200 */
.L_x_84:
[----:B------:R-:W-:-:S13]  /*2570*/  ISETP.LT.OR P0, PT, R7, R6, P0 ;  /* 0x000000060700720c */ /* 0x000fda0000701670 */
[----:B------:R-:W-:Y:S05]  /*2580*/  @!P0 BRA `(.L_x_77) ;  /* 0x0000000000308947 */ /* 0x000fea0003800000 */
        /* <DEDUP_REMOVED lines=12> */
.L_x_77:
[----:B------:R-:W-:Y:S05]  /*2650*/  BSYNC.RECONVERGENT B1 ;  /* 0x0000000000017941 */ /* 0x000fea0003800200 */
.L_x_74:
[----:B------:R-:W0:Y:S01]  /*2660*/  S2R R7, SR_LANEID ;  /* 0x0000000000077919 */ /* 0x000e220000000000 */
[----:B------:R-:W-:Y:S01]  /*2670*/  MOV R3, R0 ;  /* 0x0000000000037202 */ /* 0x000fe20000000f00 */
[----:B------:R-:W1:Y:S04]  /*2680*/  S2R R6, SR_TID.X ;  /* 0x0000000000067919 */ /* 0x000e680000002100 */
[----:B------:R-:W2:Y:S01]  /*2690*/  SHFL.DOWN PT, R0, R3, 0x1, 0x1f ;  /* 0x08201f0003007f89 */ /* 0x000ea200000e0000 */
[C---:B0-----:R-:W-:Y:S02]  /*26a0*/  ISETP.GT.AND P0, PT, R7.reuse, 0x1e, PT ;  /* 0x0000001e0700780c */ /* 0x041fe40003f04270 */
[----:B------:R-:W-:-:S11]  /*26b0*/  ISETP.NE.AND P1, PT, R7, RZ, PT ;  /* 0x000000ff0700720c */ /* 0x000fd60003f25270 */
[----:B--2---:R-:W-:Y:S01]  /*26c0*/  @!P0 FADD R3, R0, R3 ;  /* 0x0000000300038221 */ /* 0x004fe20000000000 */
[----:B------:R-:W-:Y:S01]  /*26d0*/  ISETP.GT.AND P0, PT, R7, 0x1d, PT ;  /* 0x0000001d0700780c */ /* 0x000fe20003f04270 */
[----:B------:R-:W0:Y:S01]  /*26e0*/  @!P1 S2R R5, SR_CgaCtaId ;  /* 0x0000000000059919 */ /* 0x000e220000008800 */
[----:B------:R-:W-:Y:S02]  /*26f0*/  @!P1 MOV R4, 0x400 ;  /* 0x0000040000049802 */ /* 0x000fe40000000f00 */
[----:B-1----:R-:W-:Y:S01]  /*2700*/  @!P1 SHF.R.U32.HI R2, RZ, 0x3, R6 ;  /* 0x00000003ff029819 */ /* 0x002fe20000011606 */
        /* <DEDUP_REMOVED lines=22> */
[----:B------:R-:W0:Y:S04]  /*2870*/  LDS R3, [UR4+0xc] ;  /* 0x00000c04ff037984 */ /* 0x000e280008000800 */
[----:B---3--:R-:W1:Y:S04]  /*2880*/  LDS.128 R4, [UR4+0x10] ;  /* 0x00001004ff047984 */ /* 0x008e680008000c00 */
        /* <DEDUP_REMOVED lines=9> */
.L_x_58:
[----:B------:R-:W0:Y:S01]  /*2920*/  LDCU.64 UR12, c[0x0][0x3b8] ;  /* 0x00007700ff0c77ac */ /* 0x000e220008000a00 */
[----:B------:R-:W-:-:S04]  /*2930*/  USHF.L.U32 UR6, UR17, 0xc, URZ ;  /* 0x0000000c11067899 */ /* 0x000fc800080006ff */
        /* <DEDUP_REMOVED lines=19> */
.L_x_88:
[----:B------:R-:W-:Y:S05]  /*2a70*/  BSYNC.RECONVERGENT B1 ;  /* 0x0000000000017941 */ /* 0x000fea0003800200 */
.L_x_87:
        /* <DEDUP_REMOVED lines=19> */
.L_x_93:
        /* <DEDUP_REMOVED lines=11> */
.L_x_92:
[----:B------:R-:W-:Y:S05]  /*2c60*/  BSYNC.RECONVERGENT B2 ;  /* 0x0000000000027941 */ /* 0x000fea0003800200 */
.L_x_91:
        /* <DEDUP_REMOVED lines=9> */
.L_x_96:
        /* <DEDUP_REMOVED lines=70> */
.L_x_95:
[----:B------:R-:W-:Y:S05]  /*3160*/  BSYNC.RECONVERGENT B2 ;  /* 0x0000000000027941 */ /* 0x000fea0003800200 */
.L_x_94:
        /* <DEDUP_REMOVED lines=40> */
.L_x_98:
[----:B------:R-:W-:Y:S05]  /*33f0*/  BSYNC.RECONVERGENT B2 ;  /* 0x0000000000027941 */ /* 0x000fea0003800200 */
.L_x_97:
        /* <DEDUP_REMOVED lines=19> */
.L_x_90:
[----:B------:R-:W-:Y:S05]  /*3530*/  BSYNC.RECONVERGENT B1 ;  /* 0x0000000000017941 */ /* 0x000fea0003800200 */
.L_x_89:
[----:B------:R-:W-:Y:S01]  /*3540*/  UISETP.GE.AND UP0, UPT, UR7, 0x100, UPT ;  /* 0x000001000700788c */ /* 0x000fe2000bf06270 */
[----:B------:R-:W-:-:S08]  /*3550*/  MOV R5, R6 ;  /* 0x0000000600057202 */ /* 0x000fd00000000f00 */
[----:B------:R-:W-:Y:S05]  /*3560*/  BRA.U !UP0, `(.L_x_99) ;  /* 0x0000000108ac7547 */ /* 0x000fea000b800000 */
[----:B------:R-:W0:Y:S01]  /*3570*/  S2R R7, SR_LANEID ;  /* 0x0000000000077919 */ /* 0x000e220000000000 */
[----:B------:R-:W1:Y:S02]  /*3580*/  SHFL.DOWN PT, R2, R5, 0x1, 0x1f ;  /* 0x08201f0005027f89 */ /* 0x000e6400000e0000 */
[----:B-1----:R-:W-:Y:S01]  /*3590*/  FADD R2, R2, R5 ;  /* 0x0000000502027221 */ /* 0x002fe20000000000 */
[C---:B0-----:R-:W-:Y:S02]  /*35a0*/  ISETP.GT.AND P0, PT, R7.reuse, 0x1e, PT ;  /* 0x0000001e0700780c */ /* 0x041fe40003f04270 */
[----:B------:R-:W-:Y:S02]  /*35b0*/  ISETP.NE.AND P1, PT, R7, RZ, PT ;  /* 0x000000ff0700720c */ /* 0x000fe40003f25270 */
        /* <DEDUP_REMOVED lines=38> */
.L_x_99:
        /* <DEDUP_REMOVED lines=12> */
[----:B------:R-:W-:Y:S02]  /*38e0*/  ISETP.GT.AND P0, PT, R7, R4, PT ;  /* 0x000000040700720c */ /* 0x000fe40003f04270 */
[----:B------:R-:W-:Y:S02]  /*38f0*/  IADD3 R7, PT, PT, R3, 0x4, RZ ;  /* 0x0000000403077810 */ /* 0x000fe40007ffe0ff */
[----:B------:R-:W0:Y:S01]  /*3900*/  SHFL.DOWN PT, R2, R5, 0x2, R4 ;  /* 0x0840000005027989 */ /* 0x000e2200000e0004 */
[----:B------:R-:W-:-:S08]  /*3910*/  @!P1 MOV R6, 0x400 ;  /* 0x0000040000069802 */ /* 0x000fd00000000f00 */
[----:B0-----:R-:W-:Y:S01]  /*3920*/  @!P0 FADD R5, R5, R2 ;  /* 0x0000000205058221 */ /* 0x001fe20000000000 */
[----:B------:R-:W-:Y:S02]  /*3930*/  ISETP.GT.AND P0, PT, R7, R4, PT ;  /* 0x000000040700720c */ /* 0x000fe40003f04270 */
[C---:B------:R-:W-:Y:S02]  /*3940*/  IADD3 R7, PT, PT, R3.reuse, 0x8, RZ ;  /* 0x0000000803077810 */ /* 0x040fe40007ffe0ff */
[----:B------:R-:W0:Y:S01]  /*3950*/  SHFL.DOWN PT, R2, R5, 0x4, R4 ;  /* 0x0880000005027989 */ /* 0x000e2200000e0004 */
[----:B------:R-:W-:-:S08]  /*3960*/  IADD3 R3, PT, PT, R3, 0x10, RZ ;  /* 0x0000001003037810 */ /* 0x000fd00007ffe0ff */
[----:B0-----:R-:W-:Y:S01]  /*3970*/  @!P0 FADD R5, R5, R2 ;  /* 0x0000000205058221 */ /* 0x001fe20000000000 */
[-C--:B------:R-:W-:Y:S02]  /*3980*/  ISETP.GT.AND P0, PT, R7, R4.reuse, PT ;  /* 0x000000040700720c */ /* 0x080fe40003f04270 */
[----:B------:R-:W0:Y:S02]  /*3990*/  @!P1 S2R R7, SR_CgaCtaId ;  /* 0x0000000000079919 */ /* 0x000e240000008800 */
[----:B------:R-:W1:Y:S09]  /*39a0*/  SHFL.DOWN PT, R2, R5, 0x8, R4 ;  /* 0x0900000005027989 */ /* 0x000e7200000e0004 */
[----:B-1----:R-:W-:Y:S01]  /*39b0*/  @!P0 FADD R5, R5, R2 ;  /* 0x0000000205058221 */ /* 0x002fe20000000000 */
[----:B------:R-:W-:-:S02]  /*39c0*/  ISETP.GT.AND P0, PT, R3, R4, PT ;  /* 0x000000040300720c */ /* 0x000fc40003f04270 */
[----:B------:R-:W-:Y:S02]  /*39d0*/  @!P1 SHF.R.U32.HI R3, RZ, 0x3, R0 ;  /* 0x00000003ff039819 */ /* 0x000fe40000011600 */
[----:B------:R-:W1:Y:S01]  /*39e0*/  SHFL.DOWN PT, R2, R5, 0x10, R4 ;  /* 0x0a00000005027989 */ /* 0x000e6200000e0004 */
[----:B0-----:R-:W-:Y:S02]  /*39f0*/  @!P1 LEA R6, R7, R6, 0x18 ;  /* 0x0000000607069211 */ /* 0x001fe400078ec0ff */
[----:B------:R-:W-:-:S04]  /*3a00*/  @!P1 LOP3.LUT R3, R3, 0x7c, RZ, 0xc0, !PT ;  /* 0x0000007c03039812 */ /* 0x000fc800078ec0ff */
[----:B------:R-:W-:Y:S02]  /*3a10*/  @!P1 IADD3 R3, PT, PT, R3, R6, RZ ;  /* 0x0000000603039210 */ /* 0x000fe40007ffe0ff */
        /* <DEDUP_REMOVED lines=19> */
[----:B-1----:R-:W0:Y:S04]  /*3b50*/  LDS R3, [UR4+0xc] ;  /* 0x00000c04ff037984 */ /* 0x002e280008000800 */
[----:B------:R-:W1:Y:S04]  /*3b60*/  LDS.128 R4, [UR4+0x10] ;  /* 0x00001004ff047984 */ /* 0x000e680008000c00 */
        /* <DEDUP_REMOVED lines=13> */
.L_x_86:
[----:B------:R-:W0:Y:S01]  /*3c40*/  S2R R4, SR_TID.X ;  /* 0x0000000000047919 */ /* 0x000e220000002100 */
[----:B------:R-:W1:Y:S01]  /*3c50*/  LDC.64 R2, c[0x0][0x380] ;  /* 0x0000e000ff027b82 */ /* 0x000e620000000a00 */
[----:B0-----:R-:W-:-:S05]  /*3c60*/  IADD3 R5, PT, PT, R4, UR6, RZ ;  /* 0x0000000604057c10 */ /* 0x001fca000fffe0ff */
        /* <DEDUP_REMOVED lines=17> */
[----:B------:R-:W-:-:S02]  /*3d80*/  USHF.R.S32.HI UR7, URZ, 0x1f, UR5 ;  /* 0x0000001fff077899 */ /* 0x000fc40008011405 */
        /* <DEDUP_REMOVED lines=38> */
[----:B------:R-:W-:Y:S02]  /*3ff0*/  UIADD3.X UR7, UPT, UPT, URZ, UR7, URZ, UP0, !UPT ;  /* 0x00000007ff077290 */ /* 0x000fe400087fe4ff */
[----:B------:R-:W-:Y:S01]  /*4000*/  UIADD3.X UR21, UPT, UPT, UR13, -0x1, URZ, UP1, !UPT ;  /* 0xffffffff0d157890 */ /* 0x000fe20008ffe4ff */
[----:B------:R-:W-:Y:S01]  /*4010*/  LEA R4, P1, R5, UR10, 0x1 ;  /* 0x0000000a05047c11 */ /* 0x000fe2000f8208ff */
[----:B------:R-:W-:-:S02]  /*4020*/  UISETP.GT.U32.AND UP0, UPT, UR6, UR20, UPT ;  /* 0x000000140600728c */ /* 0x000fc4000bf04070 */
[----:B------:R-:W-:Y:S01]  /*4030*/  IADD3.X R2, PT, PT, RZ, UR7, RZ, P0, !PT ;  /* 0x00000007ff027c10 */ /* 0x000fe200087fe4ff */
[----:B------:R-:W-:Y:S01]  /*4040*/  UMOV UR4, URZ ;  /* 0x000000ff00047c82 */ /* 0x000fe20008000000 */
[----:B------:R-:W-:Y:S01]  /*4050*/  UISETP.GT.U32.AND.EX UP0, UPT, UR7, UR21, UPT, UP0 ;  /* 0x000000150700728c */ /* 0x000fe2000bf04100 */
[----:B------:R-:W-:Y:S01]  /*4060*/  UMOV UR8, UR6 ;  /* 0x0000000600087c82 */ /* 0x000fe20008000000 */
[----:B------:R-:W-:Y:S01]  /*4070*/  UMOV UR9, UR7 ;  /* 0x0000000700097c82 */ /* 0x000fe20008000000 */
[----:B0-----:R-:W-:-:S06]  /*4080*/  LEA.HI.X R5, R5, UR11, R2, 0x1, P1 ;  /* 0x0000000b05057c11 */ /* 0x001fcc00088f0c02 */
[----:B------:R-:W-:Y:S05]  /*4090*/  BRA.U UP0, `(.L_x_101) ;  /* 0x00000005002c7547 */ /* 0x000fea000b800000 */
[----:B------:R-:W0:Y:S01]  /*40a0*/  LDCU.64 UR10, c[0x0][0x380] ;  /* 0x00007000ff0a77ac */ /* 0x000e220008000a00 */
[----:B------:R-:W1:Y:S01]  /*40b0*/  LDCU.64 UR12, c[0x0][0x3b8] ;  /* 0x00007700ff0c77ac */ /* 0x000e620008000a00 */
[----:B------:R-:W-:Y:S01]  /*40c0*/  NOP ;  /* 0x0000000000007918 */ /* 0x000fe20000000000 */
.L_x_102:
[----:B------:R-:W2:Y:S02]  /*40d0*/  S2R R3, SR_TID.X ;  /* 0x0000000000037919 */ /* 0x000ea40000002100 */
[----:B--2---:R-:W-:-:S04]  /*40e0*/  IADD3 R3, P0, PT, R3, UR6, RZ ;  /* 0x0000000603037c10 */ /* 0x004fc8000ff1e0ff */
[----:B------:R-:W-:Y:S02]  /*40f0*/  IADD3.X R6, PT, PT, RZ, UR7, RZ, P0, !PT ;  /* 0x00000007ff067c10 */ /* 0x000fe400087fe4ff */
[----:B0-----:R-:W-:-:S04]  /*4100*/  LEA R2, P0, R3, UR10, 0x1 ;  /* 0x0000000a03027c11 */ /* 0x001fc8000f8008ff */
        /* <DEDUP_REMOVED lines=17> */
[----:B-1----:R-:W-:-:S02]  /*4220*/  UIADD3 UR18, UP0, UPT, -UR6, UR12, URZ ;  /* 0x0000000c06127290 */ /* 0x002fc4000ff1e1ff */
[----:B------:R-:W-:Y:S02]  /*4230*/  USHF.R.S32.HI UR16, URZ, 0x1f, UR5 ;  /* 0x0000001fff107899 */ /* 0x000fe40008011405 */
[----:B------:R-:W-:Y:S02]  /*4240*/  UIADD3.X UR19, UPT, UPT, ~UR7, UR13, URZ, UP0, !UPT ;  /* 0x0000000d07137290 */ /* 0x000fe400087fe5ff */
[----:B------:R-:W-:Y:S02]  /*4250*/  UISETP.GE.U32.AND UP0, UPT, UR18, UR5, UPT ;  /* 0x000000051200728c */ /* 0x000fe4000bf06070 */
[----:B------:R-:W-:Y:S02]  /*4260*/  UIADD3 UR8, UP1, UPT, UR5, UR8, URZ ;  /* 0x0000000805087290 */ /* 0x000fe4000ff3e0ff */
[----:B0-----:R-:W-:Y:S01]  /*4270*/  MOV R3, UR5 ;  /* 0x0000000500037c02 */ /* 0x001fe20008000f00 */
[----:B------:R-:W-:Y:S02]  /*4280*/  UISETP.GE.U32.AND.EX UP0, UPT, UR19, UR16, UPT, UP0 ;  /* 0x000000101300728c */ /* 0x000fe4000bf06100 */
[----:B------:R-:W-:Y:S01]  /*4290*/  MOV R2, UR16 ;  /* 0x0000001000027c02 */ /* 0x000fe20008000f00 */
[----:B------:R-:W-:Y:S01]  /*42a0*/  UIADD3.X UR9, UPT, UPT, UR16, UR9, URZ, UP1, !UPT ;  /* 0x0000000910097290 */ /* 0x000fe20008ffe4ff */
[----:B------:R-:W-:Y:S01]  /*42b0*/  LEA R4, P0, R3, R4, 0x1 ;  /* 0x0000000403047211 */ /* 0x000fe200078008ff */
[----:B--2---:R-:W-:-:S02]  /*42c0*/  HADD2.F32 R17, -RZ, R17.H0_H0 ;  /* 0x20000011ff117230 */ /* 0x004fc40000004100 */
[----:B---3--:R-:W-:-:S03]  /*42d0*/  HADD2.F32 R18, -RZ, R18.H0_H0 ;  /* 0x20000012ff127230 */ /* 0x008fc60000004100 */
[----:B------:R-:W-:Y:S01]  /*42e0*/  FADD R17, R17, R0 ;  /* 0x0000000011117221 */ /* 0x000fe20000000000 */
[----:B------:R-:W-:Y:S01]  /*42f0*/  MOV R0, UR5 ;  /* 0x0000000500007c02 */ /* 0x000fe20008000f00 */
[----:B----4-:R-:W-:Y:S02]  /*4300*/  HADD2.F32 R19, -RZ, R19.H0_H0 ;  /* 0x20000013ff137230 */ /* 0x010fe40000004100 */
[----:B------:R-:W-:Y:S01]  /*4310*/  FADD R18, R18, R17 ;  /* 0x0000001112127221 */ /* 0x000fe20000000000 */
[----:B------:R-:W-:Y:S01]  /*4320*/  LEA.HI.X R5, R0, R5, R2, 0x1, P0 ;  /* 0x0000000500057211 */ /* 0x000fe200000f0c02 */
[----:B-----5:R-:W-:Y:S02]  /*4330*/  HADD2.F32 R20, -RZ, R20.H0_H0 ;  /* 0x20000014ff147230 */ /* 0x020fe40000004100 */
        /* <DEDUP_REMOVED lines=28> */
[----:B------:R-:W-:Y:S02]  /*4500*/  UIADD3 UR4, UPT, UPT, UR4, 0x1, URZ ;  /* 0x0000000104047890 */ /* 0x000fe4000fffe0ff */
[----:B------:R-:W-:Y:S02]  /*4510*/  UIADD3.X UR7, UPT, UPT, UR16, UR7, URZ, UP0, !UPT ;  /* 0x0000000710077290 */ /* 0x000fe400087fe4ff */
[----:B------:R-:W-:-:S04]  /*4520*/  UISETP.GT.U32.AND UP0, UPT, UR6, UR20, UPT ;  /* 0x000000140600728c */ /* 0x000fc8000bf04070 */
[----:B------:R-:W-:-:S09]  /*4530*/  UISETP.GT.U32.AND.EX UP0, UPT, UR7, UR21, UPT, UP0 ;  /* 0x000000150700728c */ /* 0x000fd2000bf04100 */
[----:B------:R-:W-:Y:S05]  /*4540*/  BRA.U !UP0, `(.L_x_102) ;  /* 0xfffffff908e07547 */ /* 0x000fea000b83ffff */
.L_x_101:
[----:B------:R-:W-:-:S04]  /*4550*/  UISETP.GE.U32.AND UP0, UPT, UR6, UR12, UPT ;  /* 0x0000000c0600728c */ /* 0x000fc8000bf06070 */
[----:B------:R-:W-:-:S09]  /*4560*/  UISETP.GE.U32.AND.EX UP0, UPT, UR7, UR13, UPT, UP0 ;  /* 0x0000000d0700728c */ /* 0x000fd2000bf06100 */
[----:B------:R-:W-:Y:S05]  /*4570*/  BRA.U UP0, `(.L_x_100) ;  /* 0x0000000900587547 */ /* 0x000fea000b800000 */
[----:B------:R-:W0:Y:S01]  /*4580*/  S2R R8, SR_TID.X ;  /* 0x0000000000087919 */ /* 0x000e220000002100 */
[----:B------:R-:W-:Y:S01]  /*4590*/  UIADD3 UR6, UPT, UPT, -UR6, UR12, URZ ;  /* 0x0000000c06067290 */ /* 0x000fe2000fffe1ff */
[----:B------:R-:W-:Y:S05]  /*45a0*/  BSSY.RECONVERGENT B1, `(.L_x_100) ;  /* 0x0000093000017945 */ /* 0x000fea0003800200 */
[----:B0-----:R-:W-:-:S13]  /*45b0*/  ISETP.GE.AND P0, PT, R8, UR6, PT ;  /* 0x0000000608007c0c */ /* 0x001fda000bf06270 */
[----:B------:R-:W-:Y:S05]  /*45c0*/  @P0 BRA `(.L_x_103) ;  /* 0x0000000800400947 */ /* 0x000fea0003800000 */
[----:B------:R-:W0:Y:S01]  /*45d0*/  LDC R6, c[0x0][0x3c0] ;  /* 0x0000f000ff067b82 */ /* 0x000e220000000800 */
[----:B------:R-:W-:Y:S01]  /*45e0*/  USHF.L.U32 UR7, UR17, 0xc, URZ ;  /* 0x0000000c11077899 */ /* 0x000fe200080006ff */
[----:B------:R-:W-:Y:S01]  /*45f0*/  LOP3.LUT R2, RZ, R8, RZ, 0x33, !PT ;  /* 0x00000008ff027212 */ /* 0x000fe200078e33ff */
[----:B------:R-:W-:Y:S03]  /*4600*/  BSSY.RECONVERGENT B2, `(.L_x_104) ;  /* 0x000001a000027945 */ /* 0x000fe60003800200 */
[----:B------:R-:W-:Y:S02]  /*4610*/  IADD3 R3, PT, PT, R2, UR12, RZ ;  /* 0x0000000c02037c10 */ /* 0x000fe4000fffe0ff */
[----:B------:R-:W-:-:S04]  /*4620*/  MOV R2, UR7 ;  /* 0x0000000700027c02 */ /* 0x000fc80008000f00 */
[C---:B------:R-:W-:Y:S01]  /*4630*/  IADD3 R7, PT, PT, R3.reuse, -UR5, -R2 ;  /* 0x8000000503077c10 */ /* 0x040fe2000fffe802 */
[----:B0-----:R-:W-:Y:S01]  /*4640*/  IMAD R2, R6, UR4, RZ ;  /* 0x0000000406027c24 */ /* 0x001fe2000f8e02ff */
[C---:B------:R-:W-:Y:S02]  /*4650*/  LOP3.LUT R6, R3.reuse, 0x300, RZ, 0xc0, !PT ;  /* 0x0000030003067812 */ /* 0x040fe400078ec0ff */
[----:B------:R-:W-:Y:S01]  /*4660*/  LEA.HI R3, R3, 0x1, RZ, 0x18 ;  /* 0x0000000103037811 */ /* 0x000fe200078fc0ff */
[----:B------:R-:W-:Y:S01]  /*4670*/  IMAD R2, R2, -0x1000, R7 ;  /* 0xfffff00002027824 */ /* 0x000fe200078e0207 */
[----:B------:R-:W-:Y:S02]  /*4680*/  ISETP.NE.AND P0, PT, R6, 0x300, PT ;  /* 0x000003000600780c */ /* 0x000fe40003f05270 */
[----:B------:R-:W-:Y:S02]  /*4690*/  MOV R6, R8 ;  /* 0x0000000800067202 */ /* 0x000fe40000000f00 */
[----:B------:R-:W-:-:S09]  /*46a0*/  ISETP.GE.U32.AND P1, PT, R2, 0x300, PT ;  /* 0x000003000200780c */ /* 0x000fd20003f26070 */
[----:B------:R-:W-:Y:S05]  /*46b0*/  @!P0 BRA `(.L_x_105) ;  /* 0x0000000000388947 */ /* 0x000fea0003800000 */
[----:B------:R-:W-:Y:S02]  /*46c0*/  LOP3.LUT R3, R3, 0x3, RZ, 0xc0, !PT ;  /* 0x0000000303037812 */ /* 0x000fe400078ec0ff */
[----:B------:R-:W-:Y:S02]  /*46d0*/  MOV R6, R8 ;  /* 0x0000000800067202 */ /* 0x000fe40000000f00 */
[----:B------:R-:W-:-:S07]  /*46e0*/  IADD3 R7, PT, PT, -R3, RZ, RZ ;  /* 0x000000ff03077210 */ /* 0x000fce0007ffe1ff */
.L_x_106:
        /* <DEDUP_REMOVED lines=11> */
.L_x_105:
[----:B------:R-:W-:Y:S05]  /*47a0*/  BSYNC.RECONVERGENT B2 ;  /* 0x0000000000027941 */ /* 0x000fea0003800200 */
.L_x_104:
[----:B------:R-:W-:Y:S05]  /*47b0*/  @!P1 BRA `(.L_x_103) ;  /* 0x0000000400c49947 */ /* 0x000fea0003800000 */
[C---:B------:R-:W-:Y:S01]  /*47c0*/  IADD3 R5, PT, PT, -R6.reuse, UR6, RZ ;  /* 0x0000000606057c10 */ /* 0x040fe2000fffe1ff */
        /* <DEDUP_REMOVED lines=8> */
[----:B------:R-:W-:Y:S02]  /*4850*/  MOV R5, UR6 ;  /* 0x0000000600057c02 */ /* 0x000fe40008000f00 */
[----:B------:R-:W-:Y:S02]  /*4860*/  PLOP3.LUT P0, PT, PT, PT, PT, 0x8, 0x80 ;  /* 0x000000000080781c */ /* 0x000fe40003f0e170 */
[----:B------:R-:W-:-:S11]  /*4870*/  IADD3 R5, PT, PT, R5, -0xc00, RZ ;  /* 0xfffff40005057810 */ /* 0x000fd60007ffe0ff */
.L_x_109:
        /* <DEDUP_REMOVED lines=53> */
.L_x_108:
[----:B------:R-:W-:Y:S05]  /*4bd0*/  BSYNC.RECONVERGENT B2 ;  /* 0x0000000000027941 */ /* 0x000fea0003800200 */
.L_x_107:
[----:B------:R-:W-:Y:S01]  /*4be0*/  IADD3 R4, PT, PT, -R6, UR6, RZ ;  /* 0x0000000606047c10 */ /* 0x000fe2000fffe1ff */
        /* <DEDUP_REMOVED lines=31> */
.L_x_111:
[----:B------:R-:W-:Y:S05]  /*4de0*/  BSYNC.RECONVERGENT B2 ;  /* 0x0000000000027941 */ /* 0x000fea0003800200 */
.L_x_110:
[----:B------:R-:W-:-:S13]  /*4df0*/  ISETP.LT.OR P0, PT, R6, UR6, P0 ;  /* 0x0000000606007c0c */ /* 0x000fda0008701670 */
        /* <DEDUP_REMOVED lines=13> */
.L_x_103:
[----:B------:R-:W-:Y:S05]  /*4ed0*/  BSYNC.RECONVERGENT B1 ;  /* 0x0000000000017941 */ /* 0x000fea0003800200 */
.L_x_100:
        /* <DEDUP_REMOVED lines=43> */
.L_x_73:
[----:B------:R-:W-:Y:S05]  /*5190*/  BSYNC.RECONVERGENT B0 ;  /* 0x0000000000007941 */ /* 0x000fea0003800200 */
.L_x_57:
[----:B------:R-:W-:Y:S05]  /*51a0*/  @P0 EXIT ;  /* 0x000000000000094d */ /* 0x000fea0003800000 */
[----:B------:R-:W5:Y:S02]  /*51b0*/  LDCU.64 UR4, c[0x0][0x388] ;  /* 0x00007100ff0477ac */ /* 0x000f640008000a00 */
[----:B-----5:R-:W-:-:S06]  /*51c0*/  UIMAD.WIDE.U32 UR4, UR17, 0x4, UR4 ;  /* 0x00000004110478a5 */ /* 0x020fcc000f8e0004 */
[----:B0-2---:R-:W-:Y:S02]  /*51d0*/  MOV R4, UR4 ;  /* 0x0000000400047c02 */ /* 0x005fe40008000f00 */
[----:B---34-:R-:W-:-:S05]  /*51e0*/  MOV R5, UR5 ;  /* 0x0000000500057c02 */ /* 0x018fca0008000f00 */
[----:B------:R-:W-:Y:S01]  /*51f0*/  STG.E desc[UR14][R4.64], R2 ;  /* 0x0000000204007986 */ /* 0x000fe2000c10190e */
[----:B------:R-:W-:Y:S05]  /*5200*/  EXIT ;  /* 0x000000000000794d */ /* 0x000fea0003800000 */
.L_x_112:
        /* <DEDUP_REMOVED lines=15> */
.L_x_172:


//--------------------- .text._ZN3cub18CUB_300001_SM_10006detail6reduce28DeviceReduceSingleTileKernelINS2_10policy_hubIfy12SumHalfFloatE10Policy1000EP6__halfPfyS5_ffN4cuda3std3__410__identityEEEvT0_T1_T2_T3_T4_T6_ --------------------------
	.section	.text._ZN3cub18CUB_300001_SM_10006detail6reduce28DeviceReduceSingleTileKernelINS2_10policy_hubIfy12SumHalfFloatE10Policy1000EP6__halfPfyS5_ffN4cuda3std3__410__identityEEEvT0_T1_T2_T3_T4_T6_,"ax",@progbits
	.align	128
        .global         _ZN3cub18CUB_300001_SM_10006detail6reduce28DeviceReduceSingleTileKernelINS2_10policy_hubIfy12SumHalfFloatE10Policy1000EP6__halfPfyS5_ffN4cuda3std3__410__identityEEEvT0_T1_T2_T3_T4_T6_
        .type           _ZN3cub18CUB_300001_SM_10006detail6reduce28DeviceReduceSingleTileKernelINS2_10policy_hubIfy12SumHalfFloatE10Policy1000EP6__halfPfyS5_ffN4cuda3std3__410__identityEEEvT0_T1_T2_T3_T4_T6_,@function
        .size           _ZN3cub18CUB_300001_SM_10006detail6reduce28DeviceReduceSingleTileKernelINS2_10policy_hubIfy12SumHalfFloatE10Policy1000EP6__halfPfyS5_ffN4cuda3std3__410__identityEEEvT0_T1_T2_T3_T4_T6_,(.L_x_173 - _ZN3cub18CUB_300001_SM_10006detail6reduce28DeviceReduceSingleTileKernelINS2_10policy_hubIfy12SumHalfFloatE10Policy1000EP6__halfPfyS5_ffN4cuda3std3__410__identityEEEvT0_T1_T2_T3_T4_T6_)
        .other          _ZN3cub18CUB_300001_SM_10006detail6reduce28DeviceReduceSingleTileKernelINS2_10policy_hubIfy12SumHalfFloatE10Policy1000EP6__halfPfyS5_ffN4cuda3std3__410__identityEEEvT0_T1_T2_T3_T4_T6_,@"STO_CUDA_ENTRY STV_DEFAULT"
_ZN3cub18CUB_300001_SM_10006detail6reduce28DeviceReduceSingleTileKernelINS2_10policy_hubIfy12SumHalfFloatE10Policy1000EP6__halfPfyS5_ffN4cuda3std3__410__identityEEEvT0_T1_T2_T3_T4_T6_:
.text._ZN3cub18CUB_300001_SM_10006detail6reduce28DeviceReduceSingleTileKernelINS2_10policy_hubIfy12SumHalfFloatE10Policy1000EP6__halfPfyS5_ffN4cuda3std3__410__identityEEEvT0_T1_T2_T3_T4_T6_:
[----:B------:R-:W-:Y:S01]  /*0000*/  LDC R1, c[0x0][0x37c] ;  /* 0x0000df00ff017b82 */ /* 0x000fe20000000800 */
[----:B------:R-:W0:Y:S01]  /*0010*/  LDCU.64 UR4, c[0x0][0x390] ;  /* 0x00007200ff0477ac */ /* 0x000e220008000a00 */
[----:B------:R-:W1:Y:S01]  /*0020*/  LDCU.64 UR6, c[0x0][0x358] ;  /* 0x00006b00ff0677ac */ /* 0x000e620008000a00 */
[----:B0-----:R-:W-:Y:S02]  /*0030*/  MOV R2, UR4 ;  /* 0x0000000400027c02 */ /* 0x001fe40008000f00 */
[----:B------:R-:W-:Y:S02]  /*0040*/  MOV R0, UR5 ;  /* 0x0000000500007c02 */ /* 0x000fe40008000f00 */
[----:B------:R-:W-:-:S04]  /*0050*/  ISETP.NE.U32.AND P0, PT, R2, RZ, PT ;  /* 0x000000ff0200720c */ /* 0x000fc80003f05070 */
[----:B------:R-:W-:-:S13]  /*0060*/  ISETP.NE.AND.EX P0, PT, R0, RZ, PT, P0 ;  /* 0x000000ff0000720c */ /* 0x000fda0003f05300 */
        /* <DEDUP_REMOVED lines=8> */
.L_x_113:
[----:B------:R-:W0:Y:S01]  /*00f0*/  LDCU UR4, c[0x0][0x380] ;  /* 0x00007000ff0477ac */ /* 0x000e220008000800 */
[----:B------:R-:W-:Y:S01]  /*0100*/  BSSY.RECONVERGENT B0, `(.L_x_114) ;  /* 0x000049e000007945 */ /* 0x000fe20003800200 */
[----:B0-----:R-:W-:-:S09]  /*0110*/  ULOP3.LUT UP0, URZ, UR4, 0x7, URZ, 0xc0, !UPT ;  /* 0x0000000704ff7892 */ /* 0x001fd2000f80c0ff */
[----:B------:R-:W-:Y:S05]  /*0120*/  BRA.U UP0, `(.L_x_115) ;  /* 0x0000002500387547 */ /* 0x000fea000b800000 */
[----:B------:R-:W-:-:S04]  /*0130*/  ISETP.GT.U32.AND P0, PT, R2, 0xfff, PT ;  /* 0x00000fff0200780c */ /* 0x000fc80003f04070 */
[----:B------:R-:W-:-:S13]  /*0140*/  ISETP.GT.U32.AND.EX P0, PT, R0, RZ, PT, P0 ;  /* 0x000000ff0000720c */ /* 0x000fda0003f04100 */
[----:B------:R-:W-:Y:S05]  /*0150*/  @P0 BRA `(.L_x_116) ;  /* 0x00000010003c0947 */ /* 0x000fea0003800000 */
[----:B------:R-:W0:Y:S01]  /*0160*/  S2R R3, SR_TID.X ;  /* 0x0000000000037919 */ /* 0x000e220000002100 */
[----:B------:R-:W-:Y:S01]  /*0170*/  BSSY.RECONVERGENT B1, `(.L_x_117) ;  /* 0x000000a000017945 */ /* 0x000fe20003800200 */
[----:B------:R-:W-:Y:S01]  /*0180*/  HFMA2 R12, -RZ, RZ, 0, 0 ;  /* 0x00000000ff0c7431 */ /* 0x000fe200000001ff */
[----:B0-----:R-:W-:Y:S02]  /*0190*/  ISETP.GE.U32.AND P0, PT, R3, R2, PT ;  /* 0x000000020300720c */ /* 0x001fe40003f06070 */
[----:B------:R-:W-:-:S11]  /*01a0*/  MOV R11, R3 ;  /* 0x00000003000b7202 */ /* 0x000fd60000000f00 */
[----:B------:R-:W-:Y:S05]  /*01b0*/  @P0 BRA `(.L_x_118) ;  /* 0x0000000000140947 */ /* 0x000fea0003800000 */
[----:B------:R-:W0:Y:S02]  /*01c0*/  LDC.64 R4, c[0x0][0x380] ;  /* 0x0000e000ff047b82 */ /* 0x000e240000000a00 */
[----:B0-----:R-:W-:-:S06]  /*01d0*/  IMAD.WIDE.U32 R4, R3, 0x2, R4 ;  /* 0x0000000203047825 */ /* 0x001fcc00078e0004 */
[----:B------:R-:W2:Y:S01]  /*01e0*/  LDG.E.U16.CONSTANT R4, desc[UR6][R4.64] ;  /* 0x0000000604047981 */ /* 0x000ea2000c1e9500 */
[----:B------:R-:W-:Y:S01]  /*01f0*/  IADD3 R11, PT, PT, R3, 0x100, RZ ;  /* 0x00000100030b7810 */ /* 0x000fe20007ffe0ff */
[----:B--2---:R-:W-:-:S07]  /*0200*/  HADD2.F32 R12, -RZ, R4.H0_H0 ;  /* 0x20000004ff0c7230 */ /* 0x004fce0000004100 */
.L_x_118:
[----:B------:R-:W-:Y:S05]  /*0210*/  BSYNC.RECONVERGENT B1 ;  /* 0x0000000000017941 */ /* 0x000fea0003800200 */
.L_x_117:
[----:B------:R-:W-:Y:S01]  /*0220*/  ISETP.GE.U32.AND P0, PT, R11, R2, PT ;  /* 0x000000020b00720c */ /* 0x000fe20003f06070 */
[----:B------:R-:W-:-:S12]  /*0230*/  BSSY.RECONVERGENT B1, `(.L_x_119) ;  /* 0x0000091000017945 */ /* 0x000fd80003800200 */
[----:B------:R-:W-:Y:S05]  /*0240*/  @P0 BRA `(.L_x_120) ;  /* 0x00000008003c0947 */ /* 0x000fea0003800000 */
[----:B------:R-:W-:Y:S01]  /*0250*/  LOP3.LUT R5, RZ, R11, RZ, 0x33, !PT ;  /* 0x0000000bff057212 */ /* 0x000fe200078e33ff */
        /* <DEDUP_REMOVED lines=10> */
[----:B0-----:R-:W-:-:S03]  /*0300*/  IMAD.WIDE.U32 R4, R11, 0x2, R4 ;  /* 0x000000020b047825 */ /* 0x001fc600078e0004 */
[----:B------:R-:W-:-:S07]  /*0310*/  MOV R8, R4 ;  /* 0x0000000400087202 */ /* 0x000fce0000000f00 */
.L_x_123:
[----:B------:R-:W-:-:S06]  /*0320*/  MOV R4, R8 ;  /* 0x0000000800047202 */ /* 0x000fcc0000000f00 */
[----:B------:R0:W2:Y:S01]  /*0330*/  LDG.E.U16.CONSTANT R4, desc[UR6][R4.64] ;  /* 0x0000000604047981 */ /* 0x0000a2000c1e9500 */
[----:B------:R-:W-:Y:S02]  /*0340*/  IADD3 R6, PT, PT, R6, 0x1, RZ ;  /* 0x0000000106067810 */ /* 0x000fe40007ffe0ff */
[----:B------:R-:W-:Y:S02]  /*0350*/  IADD3 R8, P2, PT, R8, 0x200, RZ ;  /* 0x0000020008087810 */ /* 0x000fe40007f5e0ff */
[----:B------:R-:W-:Y:S02]  /*0360*/  ISETP.NE.AND P0, PT, R6, RZ, PT ;  /* 0x000000ff0600720c */ /* 0x000fe40003f05270 */
[----:B------:R-:W-:Y:S02]  /*0370*/  IADD3 R11, PT, PT, R11, 0x100, RZ ;  /* 0x000001000b0b7810 */ /* 0x000fe40007ffe0ff */
[----:B0-----:R-:W-:Y:S01]  /*0380*/  IADD3.X R5, PT, PT, RZ, R5, RZ, P2, !PT ;  /* 0x00000005ff057210 */ /* 0x001fe200017fe4ff */
[----:B--2---:R-:W-:-:S05]  /*0390*/  HADD2.F32 R7, -RZ, R4.H0_H0 ;  /* 0x20000004ff077230 */ /* 0x004fca0000004100 */
[----:B------:R-:W-:-:S03]  /*03a0*/  FADD R12, R7, R12 ;  /* 0x0000000c070c7221 */ /* 0x000fc60000000000 */
[----:B------:R-:W-:Y:S05]  /*03b0*/  @P0 BRA `(.L_x_123) ;  /* 0xfffffffc00d80947 */ /* 0x000fea000383ffff */
.L_x_122:
[----:B------:R-:W-:Y:S05]  /*03c0*/  BSYNC.RECONVERGENT B2 ;  /* 0x0000000000027941 */ /* 0x000fea0003800200 */
.L_x_121:
        /* <DEDUP_REMOVED lines=8> */
.L_x_126:
[----:B------:R-:W0:Y:S01]  /*0450*/  LDC.64 R6, c[0x0][0x380] ;  /* 0x0000e000ff067b82 */ /* 0x000e220000000a00 */
[C---:B------:R-:W-:Y:S01]  /*0460*/  IADD3 R9, PT, PT, R11.reuse, 0x400, RZ ;  /* 0x000004000b097810 */ /* 0x040fe20007ffe0ff */
[----:B0-----:R-:W-:-:S05]  /*0470*/  IMAD.WIDE R24, R11, 0x2, R6 ;  /* 0x000000020b187825 */ /* 0x001fca00078e0206 */
[----:B------:R-:W2:Y:S04]  /*0480*/  LDG.E.U16.CONSTANT R19, desc[UR6][R24.64] ;  /* 0x0000000618137981 */ /* 0x000ea8000c1e9500 */
[----:B------:R-:W3:Y:S01]  /*0490*/  LDG.E.U16.CONSTANT R18, desc[UR6][R24.64+0x200] ;  /* 0x0002000618127981 */ /* 0x000ee2000c1e9500 */
[----:B------:R-:W-:-:S03]  /*04a0*/  IMAD.WIDE R8, R9, 0x2, R6 ;  /* 0x0000000209087825 */ /* 0x000fc600078e0206 */
[----:B------:R-:W4:Y:S04]  /*04b0*/  LDG.E.U16.CONSTANT R17, desc[UR6][R24.64+0x400] ;  /* 0x0004000618117981 */ /* 0x000f28000c1e9500 */
[----:B------:R-:W5:Y:S04]  /*04c0*/  LDG.E.U16.CONSTANT R16, desc[UR6][R24.64+0x600] ;  /* 0x0006000618107981 */ /* 0x000f68000c1e9500 */
[----:B------:R-:W5:Y:S01]  /*04d0*/  LDG.E.U16.CONSTANT R15, desc[UR6][R8.64] ;  /* 0x00000006080f7981 */ /* 0x000f62000c1e9500 */
[----:B------:R-:W-:-:S03]  /*04e0*/  IADD3 R5, PT, PT, R11, 0x800, RZ ;  /* 0x000008000b057810 */ /* 0x000fc60007ffe0ff */
[----:B------:R-:W5:Y:S04]  /*04f0*/  LDG.E.U16.CONSTANT R14, desc[UR6][R8.64+0x200] ;  /* 0x00020006080e7981 */ /* 0x000f68000c1e9500 */
[----:B------:R-:W5:Y:S01]  /*0500*/  LDG.E.U16.CONSTANT R13, desc[UR6][R8.64+0x400] ;  /* 0x00040006080d7981 */ /* 0x000f62000c1e9500 */
[----:B------:R-:W-:-:S03]  /*0510*/  IMAD.WIDE R4, R5, 0x2, R6 ;  /* 0x0000000205047825 */ /* 0x000fc600078e0206 */
[----:B------:R-:W5:Y:S04]  /*0520*/  LDG.E.U16.CONSTANT R23, desc[UR6][R8.64+0x600] ;  /* 0x0006000608177981 */ /* 0x000f68000c1e9500 */
[----:B------:R-:W5:Y:S01]  /*0530*/  LDG.E.U16.CONSTANT R22, desc[UR6][R4.64] ;  /* 0x0000000604167981 */ /* 0x000f62000c1e9500 */
[----:B------:R-:W-:-:S03]  /*0540*/  IADD3 R27, PT, PT, R11, 0xc00, RZ ;  /* 0x00000c000b1b7810 */ /* 0x000fc60007ffe0ff */
[----:B------:R-:W5:Y:S04]  /*0550*/  LDG.E.U16.CONSTANT R21, desc[UR6][R4.64+0x200] ;  /* 0x0002000604157981 */ /* 0x000f68000c1e9500 */
[----:B------:R-:W5:Y:S01]  /*0560*/  LDG.E.U16.CONSTANT R20, desc[UR6][R4.64+0x400] ;  /* 0x0004000604147981 */ /* 0x000f62000c1e9500 */
[----:B------:R-:W-:-:S03]  /*0570*/  IMAD.WIDE R6, R27, 0x2, R6 ;  /* 0x000000021b067825 */ /* 0x000fc600078e0206 */
[----:B------:R0:W5:Y:S04]  /*0580*/  LDG.E.U16.CONSTANT R27, desc[UR6][R4.64+0x600] ;  /* 0x00060006041b7981 */ /* 0x000168000c1e9500 */
[----:B------:R-:W5:Y:S04]  /*0590*/  LDG.E.U16.CONSTANT R26, desc[UR6][R6.64] ;  /* 0x00000006061a7981 */ /* 0x000f68000c1e9500 */
[----:B------:R-:W5:Y:S04]  /*05a0*/  LDG.E.U16.CONSTANT R25, desc[UR6][R6.64+0x200] ;  /* 0x0002000606197981 */ /* 0x000f68000c1e9500 */
[----:B------:R-:W5:Y:S04]  /*05b0*/  LDG.E.U16.CONSTANT R24, desc[UR6][R6.64+0x400] ;  /* 0x0004000606187981 */ /* 0x000f68000c1e9500 */
[----:B------:R-:W5:Y:S01]  /*05c0*/  LDG.E.U16.CONSTANT R28, desc[UR6][R6.64+0x600] ;  /* 0x00060006061c7981 */ /* 0x000f62000c1e9500 */
        /* <DEDUP_REMOVED lines=15> */
[----:B0-----:R-:W-:-:S03]  /*06c0*/  HADD2.F32 R4, -RZ, R23.H0_H0 ;  /* 0x20000017ff047230 */ /* 0x001fc60000004100 */
        /* <DEDUP_REMOVED lines=19> */
.L_x_125:
[----:B------:R-:W-:Y:S05]  /*0800*/  BSYNC.RECONVERGENT B2 ;  /* 0x0000000000027941 */ /* 0x000fea0003800200 */
.L_x_124:
[----:B------:R-:W-:Y:S01]  /*0810*/  IADD3 R4, PT, PT, -R11, R2, RZ ;  /* 0x000000020b047210 */ /* 0x000fe20007ffe1ff */
[----:B------:R-:W-:Y:S03]  /*0820*/  BSSY.RECONVERGENT B2, `(.L_x_127) ;  /* 0x0000021000027945 */ /* 0x000fe60003800200 */
[----:B------:R-:W-:-:S13]  /*0830*/  ISETP.GT.AND P1, PT, R4, 0x400, PT ;  /* 0x000004000400780c */ /* 0x000fda0003f24270 */
[----:B------:R-:W-:Y:S05]  /*0840*/  @!P1 BRA `(.L_x_128) ;  /* 0x0000000000789947 */ /* 0x000fea0003800000 */
        /* <DEDUP_REMOVED lines=30> */
.L_x_128:
[----:B------:R-:W-:Y:S05]  /*0a30*/  BSYNC.RECONVERGENT B2 ;  /* 0x0000000000027941 */ /* 0x000fea0003800200 */
.L_x_127:
[----:B------:R-:W-:-:S13]  /*0a40*/  ISETP.LT.OR P0, PT, R11, R2, P0 ;  /* 0x000000020b00720c */ /* 0x000fda0000701670 */
[----:B------:R-:W-:Y:S05]  /*0a50*/  @!P0 BRA `(.L_x_120) ;  /* 0x0000000000388947 */ /* 0x000fea0003800000 */
[----:B------:R-:W0:Y:S02]  /*0a60*/  LDC.64 R4, c[0x0][0x380] ;  /* 0x0000e000ff047b82 */ /* 0x000e240000000a00 */
[----:B0-----:R-:W-:-:S05]  /*0a70*/  IMAD.WIDE R4, R11, 0x2, R4 ;  /* 0x000000020b047825 */ /* 0x001fca00078e0204 */
        /* <DEDUP_REMOVED lines=12> */
.L_x_120:
[----:B------:R-:W-:Y:S05]  /*0b40*/  BSYNC.RECONVERGENT B1 ;  /* 0x0000000000017941 */ /* 0x000fea0003800200 */
.L_x_119:
[----:B------:R-:W-:-:S04]  /*0b50*/  ISETP.GE.U32.AND P0, PT, R2, 0x100, PT ;  /* 0x000001000200780c */ /* 0x000fc80003f06070 */
[----:B------:R-:W-:-:S13]  /*0b60*/  ISETP.GE.U32.AND.EX P0, PT, R0, RZ, PT, P0 ;  /* 0x000000ff0000720c */ /* 0x000fda0003f06100 */
[----:B------:R-:W-:Y:S05]  /*0b70*/  @!P0 BRA `(.L_x_129) ;  /* 0x0000000000ac8947 */ /* 0x000fea0003800000 */
[----:B------:R-:W0:Y:S01]  /*0b80*/  S2R R6, SR_LANEID ;  /* 0x0000000000067919 */ /* 0x000e220000000000 */
[----:B------:R-:W-:Y:S01]  /*0b90*/  ISETP.NE.AND P4, PT, R3, RZ, PT ;  /* 0x000000ff0300720c */ /* 0x000fe20003f85270 */
        /* <DEDUP_REMOVED lines=20> */
[----:B------:R-:W-:-:S04]  /*0ce0*/  ISETP.GT.AND P0, PT, R6, 0xf, PT ;  /* 0x0000000f0600780c */ /* 0x000fc80003f04270 */
[----:B------:R-:W0:Y:S02]  /*0cf0*/  SHFL.DOWN PT, R5, R0, 0x10, 0x1f ;  /* 0x0a001f0000057f89 */ /* 0x000e2400000e0000 */
[----:B0-----:R-:W-:-:S05]  /*0d00*/  FADD R5, R0, R5 ;  /* 0x0000000500057221 */ /* 0x001fca0000000000 */
[----:B------:R0:W-:Y:S01]  /*0d10*/  @!P1 STS [R2+0x8], R5 ;  /* 0x0000080502009388 */ /* 0x0001e20000000800 */
[----:B------:R-:W-:Y:S01]  /*0d20*/  FSEL R8, R0, R5, P0 ;  /* 0x0000000500087208 */ /* 0x000fe20000000000 */
[----:B------:R-:W-:Y:S06]  /*0d30*/  BAR.SYNC.DEFER_BLOCKING 0x0 ;  /* 0x0000000000007b1d */ /* 0x000fec0000010000 */
[----:B------:R-:W-:Y:S05]  /*0d40*/  @P4 BRA `(.L_x_130) ;  /* 0x0000003c00644947 */ /* 0x000fea0003800000 */
        /* <DEDUP_REMOVED lines=12> */
[----:B------:R-:W-:Y:S01]  /*0e10*/  FADD R8, R10, R11 ;  /* 0x0000000b0a087221 */ /* 0x000fe20000000000 */
[----:B------:R-:W-:Y:S06]  /*0e20*/  BRA `(.L_x_130) ;  /* 0x0000003c002c7947 */ /* 0x000fec0003800000 */
.L_x_129:
[----:B------:R-:W0:Y:S01]  /*0e30*/  S2R R8, SR_LANEID ;  /* 0x0000000000087919 */ /* 0x000e220000000000 */
[C---:B------:R-:W-:Y:S02]  /*0e40*/  LOP3.LUT R4, R3.reuse, 0x3e0, RZ, 0xc0, !PT ;  /* 0x000003e003047812 */ /* 0x040fe400078ec0ff */
[----:B------:R-:W-:Y:S02]  /*0e50*/  ISETP.NE.AND P4, PT, R3, RZ, PT ;  /* 0x000000ff0300720c */ /* 0x000fe40003f85270 */
[----:B------:R-:W-:Y:S02]  /*0e60*/  IADD3 R5, PT, PT, R4, 0x20, RZ ;  /* 0x0000002004057810 */ /* 0x000fe40007ffe0ff */
[----:B------:R-:W-:Y:S02]  /*0e70*/  LOP3.LUT R7, RZ, R4, RZ, 0x33, !PT ;  /* 0x00000004ff077212 */ /* 0x000fe400078e33ff */
[-C--:B------:R-:W-:Y:S02]  /*0e80*/  ISETP.GT.U32.AND P0, PT, R5, R2.reuse, PT ;  /* 0x000000020500720c */ /* 0x080fe40003f04070 */
[----:B------:R-:W-:-:S04]  /*0e90*/  IADD3 R7, PT, PT, R7, R2, RZ ;  /* 0x0000000207077210 */ /* 0x000fc80007ffe0ff */
[----:B------:R-:W-:-:S05]  /*0ea0*/  SEL R7, R7, 0x1f, P0 ;  /* 0x0000001f07077807 */ /* 0x000fca0000000000 */
[----:B------:R-:W1:Y:S01]  /*0eb0*/  SHFL.DOWN PT, R4, R12, 0x1, R7 ;  /* 0x082000000c047989 */ /* 0x000e6200000e0007 */
[C---:B0-----:R-:W-:Y:S02]  /*0ec0*/  ISETP.GE.AND P0, PT, R8.reuse, R7, PT ;  /* 0x000000070800720c */ /* 0x041fe40003f06270 */
[C---:B------:R-:W-:Y:S02]  /*0ed0*/  IADD3 R6, PT, PT, R8.reuse, 0x2, RZ ;  /* 0x0000000208067810 */ /* 0x040fe40007ffe0ff */
[----:B------:R-:W-:-:S09]  /*0ee0*/  ISETP.NE.AND P1, PT, R8, RZ, PT ;  /* 0x000000ff0800720c */ /* 0x000fd20003f25270 */
[----:B-1----:R-:W-:Y:S01]  /*0ef0*/  @!P0 FADD R12, R4, R12 ;  /* 0x0000000c040c8221 */ /* 0x002fe20000000000 */
[----:B------:R-:W-:Y:S02]  /*0f00*/  ISETP.GT.AND P0, PT, R6, R7, PT ;  /* 0x000000070600720c */ /* 0x000fe40003f04270 */
[----:B------:R-:W-:Y:S01]  /*0f10*/  IADD3 R6, PT, PT, R8, 0x4, RZ ;  /* 0x0000000408067810 */ /* 0x000fe20007ffe0ff */
[----:B------:R-:W0:Y:S01]  /*0f20*/  @!P1 S2R R9, SR_CgaCtaId ;  /* 0x0000000000099919 */ /* 0x000e220000008800 */
[----:B------:R-:W-:Y:S01]  /*0f30*/  @!P1 SHF.R.U32.HI R5, RZ, 0x3, R3 ;  /* 0x00000003ff059819 */ /* 0x000fe20000011603 */
[----:B------:R-:W1:Y:S03]  /*0f40*/  SHFL.DOWN PT, R4, R12, 0x2, R7 ;  /* 0x084000000c047989 */ /* 0x000e6600000e0007 */
[----:B------:R-:W-:-:S05]  /*0f50*/  @!P1 LOP3.LUT R5, R5, 0x7c, RZ, 0xc0, !PT ;  /* 0x0000007c05059812 */ /* 0x000fca00078ec0ff */
[----:B-1----:R-:W-:Y:S01]  /*0f60*/  @!P0 FADD R12, R12, R4 ;  /* 0x000000040c0c8221 */ /* 0x002fe20000000000 */
[-C--:B------:R-:W-:Y:S02]  /*0f70*/  ISETP.GT.AND P0, PT, R6, R7.reuse, PT ;  /* 0x000000070600720c */ /* 0x080fe40003f04270 */
        /* <DEDUP_REMOVED lines=8> */
[----:B------:R-:W-:Y:S02]  /*1000*/  @!P1 MOV R6, 0x400 ;  /* 0x0000040000069802 */ /* 0x000fe40000000f00 */
[----:B------:R-:W1:Y:S02]  /*1010*/  SHFL.DOWN PT, R4, R12, 0x10, R7 ;  /* 0x0a0000000c047989 */ /* 0x000e6400000e0007 */
[----:B0-----:R-:W-:-:S04]  /*1020*/  @!P1 LEA R6, R9, R6, 0x18 ;  /* 0x0000000609069211 */ /* 0x001fc800078ec0ff */
[----:B------:R-:W-:-:S03]  /*1030*/  @!P1 IADD3 R5, PT, PT, R5, R6, RZ ;  /* 0x0000000605059210 */ /* 0x000fc60007ffe0ff */
[----:B-1----:R-:W-:-:S05]  /*1040*/  @!P0 FADD R12, R12, R4 ;  /* 0x000000040c0c8221 */ /* 0x002fca0000000000 */
[----:B------:R-:W-:-:S05]  /*1050*/  MOV R8, R12 ;  /* 0x0000000c00087202 */ /* 0x000fca0000000f00 */
[----:B------:R4:W-:Y:S01]  /*1060*/  @!P1 STS [R5+0x8], R8 ;  /* 0x0000080805009388 */ /* 0x0009e20000000800 */
[----:B------:R-:W-:Y:S06]  /*1070*/  BAR.SYNC.DEFER_BLOCKING 0x0 ;  /* 0x0000000000007b1d */ /* 0x000fec0000010000 */
[----:B------:R-:W-:Y:S05]  /*1080*/  @P4 BRA `(.L_x_130) ;  /* 0x0000003800944947 */ /* 0x000fea0003800000 */
[----:B------:R-:W0:Y:S01]  /*1090*/  S2UR UR5, SR_CgaCtaId ;  /* 0x00000000000579c3 */ /* 0x000e220000008800 */
[----:B------:R-:W-:Y:S01]  /*10a0*/  UMOV UR4, 0x400 ;  /* 0x0000040000047882 */ /* 0x000fe20000000000 */
[C---:B------:R-:W-:Y:S02]  /*10b0*/  ISETP.GT.U32.AND P3, PT, R2.reuse, 0x20, PT ;  /* 0x000000200200780c */ /* 0x040fe40003f64070 */
[----:B------:R-:W-:Y:S02]  /*10c0*/  ISETP.GT.U32.AND P1, PT, R2, 0x40, PT ;  /* 0x000000400200780c */ /* 0x000fe40003f24070 */
[----:B------:R-:W-:Y:S02]  /*10d0*/  ISETP.GT.U32.AND.EX P3, PT, R0, RZ, PT, P3 ;  /* 0x000000ff0000720c */ /* 0x000fe40003f64130 */
[----:B------:R-:W-:Y:S02]  /*10e0*/  ISETP.GT.U32.AND P0, PT, R2, 0x60, PT ;  /* 0x000000600200780c */ /* 0x000fe40003f04070 */
[----:B------:R-:W-:-:S02]  /*10f0*/  ISETP.GT.U32.AND.EX P1, PT, R0, RZ, PT, P1 ;  /* 0x000000ff0000720c */ /* 0x000fc40003f24110 */
[----:B------:R-:W-:Y:S02]  /*1100*/  ISETP.GT.U32.AND P2, PT, R2, 0x80, PT ;  /* 0x000000800200780c */ /* 0x000fe40003f44070 */
[----:B------:R-:W-:Y:S02]  /*1110*/  ISETP.GT.U32.AND.EX P0, PT, R0, RZ, PT, P0 ;  /* 0x000000ff0000720c */ /* 0x000fe40003f04100 */
[----:B------:R-:W-:Y:S02]  /*1120*/  ISETP.GT.U32.AND P5, PT, R2, 0xa0, PT ;  /* 0x000000a00200780c */ /* 0x000fe40003fa4070 */
[C---:B------:R-:W-:Y:S02]  /*1130*/  ISETP.GT.U32.AND.EX P2, PT, R0.reuse, RZ, PT, P2 ;  /* 0x000000ff0000720c */ /* 0x040fe40003f44120 */
[----:B------:R-:W-:Y:S01]  /*1140*/  ISETP.GT.U32.AND.EX P5, PT, R0, RZ, PT, P5 ;  /* 0x000000ff0000720c */ /* 0x000fe20003fa4150 */
[----:B0-----:R-:W-:-:S09]  /*1150*/  ULEA UR4, UR5, UR4, 0x18 ;  /* 0x0000000405047291 */ /* 0x001fd2000f8ec0ff */
[----:B------:R-:W0:Y:S04]  /*1160*/  LDS R3, [UR4+0xc] ;  /* 0x00000c04ff037984 */ /* 0x000e280008000800 */
[----:B----4-:R-:W1:Y:S04]  /*1170*/  LDS.128 R4, [UR4+0x10] ;  /* 0x00001004ff047984 */ /* 0x010e680008000c00 */
[----:B------:R-:W2:Y:S01]  /*1180*/  LDS.64 R10, [UR4+0x20] ;  /* 0x00002004ff0a7984 */ /* 0x000ea20008000a00 */
[----:B0-----:R-:W-:Y:S01]  /*1190*/  @P3 FADD R8, R8, R3 ;  /* 0x0000000308083221 */ /* 0x001fe20000000000 */
[----:B------:R-:W-:-:S03]  /*11a0*/  ISETP.GT.U32.AND P3, PT, R2, 0xc0, PT ;  /* 0x000000c00200780c */ /* 0x000fc60003f64070 */
[----:B-1----:R-:W-:Y:S01]  /*11b0*/  @P1 FADD R8, R8, R4 ;  /* 0x0000000408081221 */ /* 0x002fe20000000000 */
[----:B------:R-:W-:Y:S02]  /*11c0*/  ISETP.GT.U32.AND P1, PT, R2, 0xe0, PT ;  /* 0x000000e00200780c */ /* 0x000fe40003f24070 */
[----:B------:R-:W-:Y:S01]  /*11d0*/  ISETP.GT.U32.AND.EX P3, PT, R0, RZ, PT, P3 ;  /* 0x000000ff0000720c */ /* 0x000fe20003f64130 */
[----:B------:R-:W-:Y:S01]  /*11e0*/  @P0 FADD R8, R8, R5 ;  /* 0x0000000508080221 */ /* 0x000fe20000000000 */
[----:B------:R-:W-:-:S03]  /*11f0*/  ISETP.GT.U32.AND.EX P1, PT, R0, RZ, PT, P1 ;  /* 0x000000ff0000720c */ /* 0x000fc60003f24110 */
[----:B------:R-:W-:-:S04]  /*1200*/  @P2 FADD R8, R8, R6 ;  /* 0x0000000608082221 */ /* 0x000fc80000000000 */
[----:B------:R-:W-:-:S04]  /*1210*/  @P5 FADD R8, R8, R7 ;  /* 0x0000000708085221 */ /* 0x000fc80000000000 */
[----:B--2---:R-:W-:-:S04]  /*1220*/  @P3 FADD R8, R8, R10 ;  /* 0x0000000a08083221 */ /* 0x004fc80000000000 */
[----:B------:R-:W-:Y:S01]  /*1230*/  @P1 FADD R8, R8, R11 ;  /* 0x0000000b08081221 */ /* 0x000fe20000000000 */
[----:B------:R-:W-:Y:S06]  /*1240*/  BRA `(.L_x_130) ;  /* 0x0000003800247947 */ /* 0x000fec0003800000 */
.L_x_116:
[----:B------:R-:W0:Y:S01]  /*1250*/  S2R R3, SR_TID.X ;  /* 0x0000000000037919 */ /* 0x000e220000002100 */
[----:B------:R-:W1:Y:S01]  /*1260*/  LDC.64 R4, c[0x0][0x380] ;  /* 0x0000e000ff047b82 */ /* 0x000e620000000a00 */
[----:B0-----:R-:W-:-:S05]  /*1270*/  SHF.L.U32 R7, R3, 0x2, RZ ;  /* 0x0000000203077819 */ /* 0x001fca00000006ff */
        /* <DEDUP_REMOVED lines=17> */
[----:B--2---:R-:W-:-:S02]  /*1390*/  HADD2.F32 R16, -RZ, R16.H0_H0 ;  /* 0x20000010ff107230 */ /* 0x004fc40000004100 */
        /* <DEDUP_REMOVED lines=15> */
[----:B------:R-:W-:Y:S02]  /*1490*/  HFMA2 R15, -RZ, RZ, 0, 0.00048828125 ;  /* 0x00001000ff0f7431 */ /* 0x000fe400000001ff */
[----:B------:R-:W-:Y:S02]  /*14a0*/  HADD2.F32 R12, -RZ, R12.H0_H0 ;  /* 0x2000000cff0c7230 */ /* 0x000fe40000004100 */
[----:B------:R-:W-:Y:S01]  /*14b0*/  FADD R13, R13, R14 ;  /* 0x0000000e0d0d7221 */ /* 0x000fe20000000000 */
[----:B------:R-:W-:-:S03]  /*14c0*/  HADD2.F32 R11, -RZ, R11.H0_H0 ;  /* 0x2000000bff0b7230 */ /* 0x000fc60000004100 */
[----:B------:R-:W-:Y:S01]  /*14d0*/  FADD R12, R12, R13 ;  /* 0x0000000d0c0c7221 */ /* 0x000fe20000000000 */
[----:B------:R-:W-:Y:S01]  /*14e0*/  MOV R13, RZ ;  /* 0x000000ff000d7202 */ /* 0x000fe20000000f00 */
[----:B------:R-:W-:Y:S02]  /*14f0*/  HADD2.F32 R10, -RZ, R10.H0_H0 ;  /* 0x2000000aff0a7230 */ /* 0x000fe40000004100 */
[----:B------:R-:W-:Y:S01]  /*1500*/  FADD R11, R11, R12 ;  /* 0x0000000c0b0b7221 */ /* 0x000fe20000000000 */
[----:B------:R-:W-:-:S03]  /*1510*/  HADD2.F32 R9, -RZ, R9.H0_H0 ;  /* 0x20000009ff097230 */ /* 0x000fc60000004100 */
[----:B------:R-:W-:Y:S01]  /*1520*/  FADD R12, R10, R11 ;  /* 0x0000000b0a0c7221 */ /* 0x000fe20000000000 */
[----:B------:R-:W-:Y:S01]  /*1530*/  IADD3 R10, P1, PT, R2, -0x1000, RZ ;  /* 0xfffff000020a7810 */ /* 0x000fe20007f3e0ff */
[----:B------:R-:W-:Y:S02]  /*1540*/  HADD2.F32 R8, -RZ, R8.H0_H0 ;  /* 0x20000008ff087230 */ /* 0x000fe40000004100 */
[----:B------:R-:W-:Y:S01]  /*1550*/  FADD R9, R9, R12 ;  /* 0x0000000c09097221 */ /* 0x000fe20000000000 */
[----:B------:R-:W-:Y:S02]  /*1560*/  ISETP.GE.U32.AND P0, PT, R10, 0x1000, PT ;  /* 0x000010000a00780c */ /* 0x000fe40003f06070 */
[----:B------:R-:W-:Y:S01]  /*1570*/  IADD3.X R12, PT, PT, R0, -0x1, RZ, P1, !PT ;  /* 0xffffffff000c7810 */ /* 0x000fe20000ffe4ff */
[----:B------:R-:W-:Y:S02]  /*1580*/  HADD2.F32 R6, -RZ, R6.H0_H0 ;  /* 0x20000006ff067230 */ /* 0x000fe40000004100 */
[----:B------:R-:W-:Y:S01]  /*1590*/  FADD R9, R8, R9 ;  /* 0x0000000908097221 */ /* 0x000fe20000000000 */
[----:B------:R-:W-:Y:S01]  /*15a0*/  ISETP.GE.U32.AND.EX P0, PT, R12, RZ, PT, P0 ;  /* 0x000000ff0c00720c */ /* 0x000fe20003f06100 */
[----:B------:R-:W-:-:S02]  /*15b0*/  HADD2.F32 R7, -RZ, R7.H0_H0 ;  /* 0x20000007ff077230 */ /* 0x000fc40000004100 */
[----:B------:R-:W-:-:S04]  /*15c0*/  FADD R6, R6, R9 ;  /* 0x0000000906067221 */ /* 0x000fc80000000000 */
[----:B------:R-:W-:-:S06]  /*15d0*/  FADD R11, R7, R6 ;  /* 0x00000006070b7221 */ /* 0x000fcc0000000000 */
[----:B------:R-:W-:Y:S05]  /*15e0*/  @!P0 BRA `(.L_x_131) ;  /* 0x0000000400048947 */ /* 0x000fea0003800000 */
[----:B------:R-:W0:Y:S01]  /*15f0*/  LDC.64 R6, c[0x0][0x390] ;  /* 0x0000e400ff067b82 */ /* 0x000e220000000a00 */
[----:B------:R-:W-:Y:S02]  /*1600*/  MOV R15, 0x1000 ;  /* 0x00001000000f7802 */ /* 0x000fe40000000f00 */
[----:B------:R-:W-:-:S07]  /*1610*/  MOV R13, RZ ;  /* 0x000000ff000d7202 */ /* 0x000fce0000000f00 */
.L_x_133:
[----:B------:R-:W-:-:S04]  /*1620*/  LEA R8, P0, R15, R4, 0x1 ;  /* 0x000000040f087211 */ /* 0x000fc800078008ff */
[----:B------:R-:W-:-:S05]  /*1630*/  LEA.HI.X R9, R15, R5, R13, 0x1, P0 ;  /* 0x000000050f097211 */ /* 0x000fca00000f0c0d */
        /* <DEDUP_REMOVED lines=16> */
[----:B--2---:R-:W-:-:S02]  /*1740*/  HADD2.F32 R27, -RZ, R27.H0_H0 ;  /* 0x2000001bff1b7230 */ /* 0x004fc40000004100 */
        /* <DEDUP_REMOVED lines=20> */
[----:B-1----:R-:W-:-:S03]  /*1890*/  HADD2.F32 R8, -RZ, R2.H0_H0 ;  /* 0x20000002ff087230 */ /* 0x002fc60000004100 */
[----:B------:R-:W-:Y:S01]  /*18a0*/  FADD R19, R18, R19 ;  /* 0x0000001312137221 */ /* 0x000fe20000000000 */
[----:B0-----:R-:W-:Y:S01]  /*18b0*/  MOV R2, R6 ;  /* 0x0000000600027202 */ /* 0x001fe20000000f00 */
[----:B------:R-:W-:Y:S02]  /*18c0*/  HADD2.F32 R9, -RZ, R0.H0_H0 ;  /* 0x20000000ff097230 */ /* 0x000fe40000004100 */
[----:B------:R-:W-:Y:S01]  /*18d0*/  FADD R8, R8, R19 ;  /* 0x0000001308087221 */ /* 0x000fe20000000000 */
[----:B------:R-:W-:Y:S02]  /*18e0*/  IADD3 R11, P1, PT, -R15, R2, RZ ;  /* 0x000000020f0b7210 */ /* 0x000fe40007f3e1ff */
[----:B------:R-:W-:Y:S01]  /*18f0*/  MOV R0, R7 ;  /* 0x0000000700007202 */ /* 0x000fe20000000f00 */
[----:B------:R-:W-:Y:S01]  /*1900*/  FADD R9, R9, R8 ;  /* 0x0000000809097221 */ /* 0x000fe20000000000 */
[----:B------:R-:W-:Y:S01]  /*1910*/  ISETP.GE.U32.AND P0, PT, R11, 0x1000, PT ;  /* 0x000010000b00780c */ /* 0x000fe20003f06070 */
[----:B------:R-:W-:Y:S01]  /*1920*/  HADD2.F32 R14, -RZ, R14.H0_H0 ;  /* 0x2000000eff0e7230 */ /* 0x000fe20000004100 */
[----:B------:R-:W-:Y:S01]  /*1930*/  IADD3.X R8, PT, PT, ~R13, R0, RZ, P1, !PT ;  /* 0x000000000d087210 */ /* 0x000fe20000ffe5ff */
[----:B------:R-:W-:-:S03]  /*1940*/  HADD2.F32 R16, -RZ, R16.H0_H0 ;  /* 0x20000010ff107230 */ /* 0x000fc60000004100 */
[----:B------:R-:W-:Y:S01]  /*1950*/  ISETP.GE.U32.AND.EX P0, PT, R8, RZ, PT, P0 ;  /* 0x000000ff0800720c */ /* 0x000fe20003f06100 */
[----:B------:R-:W-:Y:S01]  /*1960*/  FADD R9, R14, R9 ;  /* 0x000000090e097221 */ /* 0x000fe20000000000 */
[----:B------:R-:W-:-:S03]  /*1970*/  HADD2.F32 R17, -RZ, R17.H0_H0 ;  /* 0x20000011ff117230 */ /* 0x000fc60000004100 */
[----:B------:R-:W-:-:S04]  /*1980*/  FADD R16, R16, R9 ;  /* 0x0000000910107221 */ /* 0x000fc80000000000 */
[----:B------:R-:W-:-:S04]  /*1990*/  FADD R11, R17, R16 ;  /* 0x00000010110b7221 */ /* 0x000fc80000000000 */
[----:B------:R-:W-:Y:S05]  /*19a0*/  @!P0 BRA `(.L_x_132) ;  /* 0x0000000800708947 */ /* 0x000fea0003800000 */
[----:B------:R-:W-:-:S04]  /*19b0*/  IADD3 R15, P0, PT, R15, 0x1000, RZ ;  /* 0x000010000f0f7810 */ /* 0x000fc80007f1e0ff */
[----:B------:R-:W-:Y:S02]  /*19c0*/  IADD3.X R13, PT, PT, RZ, R13, RZ, P0, !PT ;  /* 0x0000000dff0d7210 */ /* 0x000fe400007fe4ff */
[----:B------:R-:W-:-:S04]  /*19d0*/  ISETP.GT.U32.AND P0, PT, R15, R10, PT ;  /* 0x0000000a0f00720c */ /* 0x000fc80003f04070 */
[----:B------:R-:W-:-:S13]  /*19e0*/  ISETP.GT.U32.AND.EX P0, PT, R13, R12, PT, P0 ;  /* 0x0000000c0d00720c */ /* 0x000fda0003f04100 */
[----:B------:R-:W-:Y:S05]  /*19f0*/  @!P0 BRA `(.L_x_133) ;  /* 0xfffffffc00088947 */ /* 0x000fea000383ffff */
.L_x_131:
[----:B------:R-:W-:-:S04]  /*1a00*/  ISETP.GE.U32.AND P0, PT, R15, R2, PT ;  /* 0x000000020f00720c */ /* 0x000fc80003f06070 */
[----:B------:R-:W-:-:S13]  /*1a10*/  ISETP.GE.U32.AND.EX P0, PT, R13, R0, PT, P0 ;  /* 0x000000000d00720c */ /* 0x000fda0003f06100 */
        /* <DEDUP_REMOVED lines=13> */
[----:B------:R-:W0:Y:S01]  /*1af0*/  LDCU.64 UR4, c[0x0][0x380] ;  /* 0x00007000ff0477ac */ /* 0x000e220008000a00 */
[----:B------:R-:W-:Y:S02]  /*1b00*/  IADD3 R9, P0, PT, R3, R15, RZ ;  /* 0x0000000f03097210 */ /* 0x000fe40007f1e0ff */
[----:B------:R-:W-:Y:S02]  /*1b10*/  LEA.HI R2, R2, 0x1, RZ, 0x18 ;  /* 0x0000000102027811 */ /* 0x000fe400078fc0ff */
[----:B------:R-:W-:Y:S02]  /*1b20*/  IADD3.X R4, PT, PT, RZ, R13, RZ, P0, !PT ;  /* 0x0000000dff047210 */ /* 0x000fe400007fe4ff */
[----:B------:R-:W-:Y:S02]  /*1b30*/  LOP3.LUT R2, R2, 0x3, RZ, 0xc0, !PT ;  /* 0x0000000302027812 */ /* 0x000fe400078ec0ff */
[----:B------:R-:W-:Y:S02]  /*1b40*/  MOV R7, R3 ;  /* 0x0000000300077202 */ /* 0x000fe40000000f00 */
[----:B------:R-:W-:-:S02]  /*1b50*/  IADD3 R2, PT, PT, -R2, RZ, RZ ;  /* 0x000000ff02027210 */ /* 0x000fc40007ffe1ff */
[----:B0-----:R-:W-:-:S04]  /*1b60*/  LEA R8, P2, R9, UR4, 0x1 ;  /* 0x0000000409087c11 */ /* 0x001fc8000f8408ff */
[----:B------:R-:W-:-:S09]  /*1b70*/  LEA.HI.X R9, R9, UR5, R4, 0x1, P2 ;  /* 0x0000000509097c11 */ /* 0x000fd200090f0c04 */
.L_x_137:
        /* <DEDUP_REMOVED lines=11> */
.L_x_136:
[----:B------:R-:W-:Y:S05]  /*1c30*/  BSYNC.RECONVERGENT B2 ;  /* 0x0000000000027941 */ /* 0x000fea0003800200 */
.L_x_135:
[----:B------:R-:W-:Y:S05]  /*1c40*/  @!P1 BRA `(.L_x_134) ;  /* 0x0000000400c49947 */ /* 0x000fea0003800000 */
[----:B------:R-:W0:Y:S01]  /*1c50*/  LDCU.64 UR4, c[0x0][0x380] ;  /* 0x00007000ff0477ac */ /* 0x000e220008000a00 */
[----:B------:R-:W-:Y:S01]  /*1c60*/  IADD3 R5, PT, PT, R0, -R7, RZ ;  /* 0x8000000700057210 */ /* 0x000fe20007ffe0ff */
[----:B------:R-:W-:Y:S01]  /*1c70*/  BSSY.RECONVERGENT B2, `(.L_x_138) ;  /* 0x000003f000027945 */ /* 0x000fe20003800200 */
[----:B------:R-:W-:Y:S02]  /*1c80*/  IADD3 R15, P0, PT, R7, R15, RZ ;  /* 0x0000000f070f7210 */ /* 0x000fe40007f1e0ff */
[----:B------:R-:W-:Y:S02]  /*1c90*/  ISETP.GT.AND P1, PT, R5, 0xc00, PT ;  /* 0x00000c000500780c */ /* 0x000fe40003f24270 */
[----:B------:R-:W-:Y:S02]  /*1ca0*/  IADD3.X R2, PT, PT, RZ, R13, RZ, P0, !PT ;  /* 0x0000000dff027210 */ /* 0x000fe400007fe4ff */
[----:B0-----:R-:W-:-:S04]  /*1cb0*/  LEA R4, P0, R15, UR4, 0x1 ;  /* 0x000000040f047c11 */ /* 0x001fc8000f8008ff */
[----:B------:R-:W-:Y:S02]  /*1cc0*/  LEA.HI.X R5, R15, UR5, R2, 0x1, P0 ;  /* 0x000000050f057c11 */ /* 0x000fe400080f0c02 */
[----:B------:R-:W-:-:S03]  /*1cd0*/  PLOP3.LUT P0, PT, PT, PT, PT, 0x80, 0x8 ;  /* 0x000000000008781c */ /* 0x000fc60003f0f070 */
[----:B------:R-:W-:Y:S10]  /*1ce0*/  @!P1 BRA `(.L_x_139) ;  /* 0x0000000000dc9947 */ /* 0x000ff40003800000 */
[----:B------:R-:W-:Y:S02]  /*1cf0*/  PLOP3.LUT P0, PT, PT, PT, PT, 0x8, 0x80 ;  /* 0x000000000080781c */ /* 0x000fe40003f0e170 */
[----:B------:R-:W-:-:S11]  /*1d00*/  IADD3 R6, PT, PT, R0, -0xc00, RZ ;  /* 0xfffff40000067810 */ /* 0x000fd60007ffe0ff */
.L_x_140:
        /* <DEDUP_REMOVED lines=53> */
.L_x_139:
[----:B------:R-:W-:Y:S05]  /*2060*/  BSYNC.RECONVERGENT B2 ;  /* 0x0000000000027941 */ /* 0x000fea0003800200 */
.L_x_138:
        /* <DEDUP_REMOVED lines=32> */
.L_x_142:
[----:B------:R-:W-:Y:S05]  /*2270*/  BSYNC.RECONVERGENT B2 ;  /* 0x0000000000027941 */ /* 0x000fea0003800200 */
.L_x_141:
        /* <DEDUP_REMOVED lines=14> */
.L_x_134:
[----:B------:R-:W-:Y:S05]  /*2360*/  BSYNC.RECONVERGENT B1 ;  /* 0x0000000000017941 */ /* 0x000fea0003800200 */
.L_x_132:
[----:B------:R-:W0:Y:S01]  /*2370*/  S2R R6, SR_LANEID ;  /* 0x0000000000067919 */ /* 0x000e220000000000 */
[----:B------:R-:W-:Y:S01]  /*2380*/  ISETP.NE.AND P4, PT, R3, RZ, PT ;  /* 0x000000ff0300720c */ /* 0x000fe20003f85270 */
        /* <DEDUP_REMOVED lines=40> */
.L_x_115:
        /* <DEDUP_REMOVED lines=14> */
.L_x_145:
[----:B------:R-:W-:Y:S05]  /*26f0*/  BSYNC.RECONVERGENT B1 ;  /* 0x0000000000017941 */ /* 0x000fea0003800200 */
.L_x_144:
        /* <DEDUP_REMOVED lines=16> */
.L_x_150:
        /* <DEDUP_REMOVED lines=10> */
.L_x_149:
[----:B------:R-:W-:Y:S05]  /*28a0*/  BSYNC.RECONVERGENT B2 ;  /* 0x0000000000027941 */ /* 0x000fea0003800200 */
.L_x_148:
        /* <DEDUP_REMOVED lines=8> */
.L_x_153:
        /* <DEDUP_REMOVED lines=59> */
.L_x_152:
[----:B------:R-:W-:Y:S05]  /*2ce0*/  BSYNC.RECONVERGENT B2 ;  /* 0x0000000000027941 */ /* 0x000fea0003800200 */
.L_x_151:
        /* <DEDUP_REMOVED lines=34> */
.L_x_155:
[----:B------:R-:W-:Y:S05]  /*2f10*/  BSYNC.RECONVERGENT B2 ;  /* 0x0000000000027941 */ /* 0x000fea0003800200 */
.L_x_154:
        /* <DEDUP_REMOVED lines=16> */
.L_x_147:
[----:B------:R-:W-:Y:S05]  /*3020*/  BSYNC.RECONVERGENT B1 ;  /* 0x0000000000017941 */ /* 0x000fea0003800200 */
.L_x_146:
[----:B------:R-:W-:Y:S02]  /*3030*/  ISETP.GE.U32.AND P0, PT, R2, 0x100, PT ;  /* 0x000001000200780c */ /* 0x000fe40003f06070 */
[----:B------:R-:W-:Y:S02]  /*3040*/  MOV R7, R12 ;  /* 0x0000000c00077202 */ /* 0x000fe40000000f00 */
[----:B------:R-:W-:-:S13]  /*3050*/  ISETP.GE.U32.AND.EX P0, PT, R0, RZ, PT, P0 ;  /* 0x000000ff0000720c */ /* 0x000fda0003f06100 */
[----:B------:R-:W-:Y:S05]  /*3060*/  @!P0 BRA `(.L_x_156) ;  /* 0x0000000000ac8947 */ /* 0x000fea0003800000 */
[----:B------:R-:W0:Y:S01]  /*3070*/  S2R R6, SR_LANEID ;  /* 0x0000000000067919 */ /* 0x000e220000000000 */
[----:B------:R-:W-:Y:S01]  /*3080*/  ISETP.NE.AND P4, PT, R3, RZ, PT ;  /* 0x000000ff0300720c */ /* 0x000fe20003f85270 */
        /* <DEDUP_REMOVED lines=31> */
[----:B--2---:R-:W1:Y:S04]  /*3280*/  LDS.128 R4, [UR4+0x10] ;  /* 0x00001004ff047984 */ /* 0x004e680008000c00 */
        /* <DEDUP_REMOVED lines=9> */
.L_x_156:
        /* <DEDUP_REMOVED lines=52> */
[----:B-1----:R-:W1:Y:S04]  /*3660*/  LDS.128 R4, [UR4+0x10] ;  /* 0x00001004ff047984 */ /* 0x002e680008000c00 */
        /* <DEDUP_REMOVED lines=13> */
.L_x_143:
[----:B------:R-:W0:Y:S01]  /*3740*/  S2R R6, SR_TID.X ;  /* 0x0000000000067919 */ /* 0x000e220000002100 */
[----:B------:R-:W0:Y:S02]  /*3750*/  LDC.64 R4, c[0x0][0x380] ;  /* 0x0000e000ff047b82 */ /* 0x000e240000000a00 */
[----:B0-----:R-:W-:-:S05]  /*3760*/  IMAD.WIDE.U32 R4, R6, 0x2, R4 ;  /* 0x0000000206047825 */ /* 0x001fca00078e0004 */
        /* <DEDUP_REMOVED lines=48> */
[----:B------:R-:W-:Y:S01]  /*3a70*/  MOV R13, RZ ;  /* 0x000000ff000d7202 */ /* 0x000fe20000000f00 */
[----:B------:R-:W-:Y:S01]  /*3a80*/  HADD2.F32 R8, -RZ, R8.H0_H0 ;  /* 0x20000008ff087230 */ /* 0x000fe20000004100 */
[----:B------:R-:W-:Y:S01]  /*3a90*/  ISETP.GE.U32.AND.EX P0, PT, R11, RZ, PT, P0 ;  /* 0x000000ff0b00720c */ /* 0x000fe20003f06100 */
[----:B------:R-:W-:-:S04]  /*3aa0*/  FADD R3, R3, R10 ;  /* 0x0000000a03037221 */ /* 0x000fc80000000000 */
[----:B------:R-:W-:-:S08]  /*3ab0*/  FADD R10, R8, R3 ;  /* 0x00000003080a7221 */ /* 0x000fd00000000000 */
[----:B------:R-:W-:Y:S05]  /*3ac0*/  @!P0 BRA `(.L_x_157) ;  /* 0x0000000400008947 */ /* 0x000fea0003800000 */
[----:B------:R-:W0:Y:S01]  /*3ad0*/  LDC.64 R2, c[0x0][0x390] ;  /* 0x0000e400ff027b82 */ /* 0x000e220000000a00 */
[----:B------:R-:W-:Y:S02]  /*3ae0*/  MOV R15, 0x1000 ;  /* 0x00001000000f7802 */ /* 0x000fe40000000f00 */
[----:B------:R-:W-:-:S07]  /*3af0*/  MOV R13, RZ ;  /* 0x000000ff000d7202 */ /* 0x000fce0000000f00 */
.L_x_159:
        /* <DEDUP_REMOVED lines=17> */
[----:B------:R0:W5:Y:S02]  /*3c10*/  LDG.E.U16.CONSTANT R17, desc[UR6][R8.64+0x1e00] ;  /* 0x001e000608117981 */ /* 0x000164000c1e9500 */
[----:B0-----:R-:W-:-:S04]  /*3c20*/  IADD3 R9, P1, PT, -R15, R2, RZ ;  /* 0x000000020f097210 */ /* 0x001fc80007f3e1ff */
[----:B------:R-:W-:Y:S01]  /*3c30*/  ISETP.GE.U32.AND P0, PT, R9, 0x1000, PT ;  /* 0x000010000900780c */ /* 0x000fe20003f06070 */
        /* <DEDUP_REMOVED lines=25> */
[----:B------:R-:W-:Y:S01]  /*3dd0*/  MOV R0, R3 ;  /* 0x0000000300007202 */ /* 0x000fe20000000f00 */
[----:B------:R-:W-:Y:S02]  /*3de0*/  HADD2.F32 R12, -RZ, R12.H0_H0 ;  /* 0x2000000cff0c7230 */ /* 0x000fe40000004100 */
[----:B------:R-:W-:Y:S01]  /*3df0*/  FADD R19, R8, R19 ;  /* 0x0000001308137221 */ /* 0x000fe20000000000 */
[----:B------:R-:W-:Y:S01]  /*3e00*/  IADD3.X R8, PT, PT, ~R13, R0, RZ, P1, !PT ;  /* 0x000000000d087210 */ /* 0x000fe20000ffe5ff */
[----:B------:R-:W-:Y:S02]  /*3e10*/  HADD2.F32 R14, -RZ, R14.H0_H0 ;  /* 0x2000000eff0e7230 */ /* 0x000fe40000004100 */
[----:B------:R-:W-:Y:S01]  /*3e20*/  FADD R19, R12, R19 ;  /* 0x000000130c137221 */ /* 0x000fe20000000000 */
[----:B------:R-:W-:Y:S01]  /*3e30*/  ISETP.GE.U32.AND.EX P0, PT, R8, RZ, PT, P0 ;  /* 0x000000ff0800720c */ /* 0x000fe20003f06100 */
[----:B------:R-:W-:-:S02]  /*3e40*/  HADD2.F32 R17, -RZ, R17.H0_H0 ;  /* 0x20000011ff117230 */ /* 0x000fc40000004100 */
[----:B------:R-:W-:-:S04]  /*3e50*/  FADD R14, R14, R19 ;  /* 0x000000130e0e7221 */ /* 0x000fc80000000000 */
[----:B------:R-:W-:-:S06]  /*3e60*/  FADD R10, R17, R14 ;  /* 0x0000000e110a7221 */ /* 0x000fcc0000000000 */
[----:B------:R-:W-:Y:S05]  /*3e70*/  @!P0 BRA `(.L_x_158) ;  /* 0x0000000800708947 */ /* 0x000fea0003800000 */
[----:B------:R-:W-:-:S04]  /*3e80*/  IADD3 R15, P0, PT, R15, 0x1000, RZ ;  /* 0x000010000f0f7810 */ /* 0x000fc80007f1e0ff */
[----:B------:R-:W-:Y:S02]  /*3e90*/  IADD3.X R13, PT, PT, RZ, R13, RZ, P0, !PT ;  /* 0x0000000dff0d7210 */ /* 0x000fe400007fe4ff */
[----:B------:R-:W-:-:S04]  /*3ea0*/  ISETP.GT.U32.AND P0, PT, R15, R7, PT ;  /* 0x000000070f00720c */ /* 0x000fc80003f04070 */
[----:B------:R-:W-:-:S13]  /*3eb0*/  ISETP.GT.U32.AND.EX P0, PT, R13, R11, PT, P0 ;  /* 0x0000000b0d00720c */ /* 0x000fda0003f04100 */
[----:B------:R-:W-:Y:S05]  /*3ec0*/  @!P0 BRA `(.L_x_159) ;  /* 0xfffffffc000c8947 */ /* 0x000fea000383ffff */
.L_x_157:
[----:B------:R-:W-:-:S04]  /*3ed0*/  ISETP.GE.U32.AND P0, PT, R15, R2, PT ;  /* 0x000000020f00720c */ /* 0x000fc80003f06070 */
[----:B------:R-:W-:-:S13]  /*3ee0*/  ISETP.GE.U32.AND.EX P0, PT, R13, R0, PT, P0 ;  /* 0x000000000d00720c */ /* 0x000fda0003f06100 */
[----:B------:R-:W-:Y:S05]  /*3ef0*/  @P0 BRA `(.L_x_158) ;  /* 0x0000000800500947 */ /* 0x000fea0003800000 */
[----:B------:R-:W-:Y:S01]  /*3f00*/  IADD3 R5, PT, PT, -R15, R2, RZ ;  /* 0x000000020f057210 */ /* 0x000fe20007ffe1ff */
[----:B------:R-:W-:Y:S03]  /*3f10*/  BSSY.RECONVERGENT B1, `(.L_x_158) ;  /* 0x0000092000017945 */ /* 0x000fe60003800200 */
[----:B------:R-:W-:-:S13]  /*3f20*/  ISETP.GE.AND P0, PT, R6, R5, PT ;  /* 0x000000050600720c */ /* 0x000fda0003f06270 */
[----:B------:R-:W-:Y:S05]  /*3f30*/  @P0 BRA `(.L_x_160) ;  /* 0x00000008003c0947 */ /* 0x000fea0003800000 */
[----:B------:R-:W-:Y:S01]  /*3f40*/  LOP3.LUT R0, RZ, R6, RZ, 0x33, !PT ;  /* 0x00000006ff007212 */ /* 0x000fe200078e33ff */
[----:B------:R-:W-:Y:S03]  /*3f50*/  BSSY.RECONVERGENT B2, `(.L_x_161) ;  /* 0x000001b000027945 */ /* 0x000fe60003800200 */
[----:B------:R-:W-:-:S04]  /*3f60*/  IADD3 R2, PT, PT, -R15, R2, R0 ;  /* 0x000000020f027210 */ /* 0x000fc80007ffe100 */
[C---:B------:R-:W-:Y:S02]  /*3f70*/  LOP3.LUT R0, R2.reuse, 0x300, RZ, 0xc0, !PT ;  /* 0x0000030002007812 */ /* 0x040fe400078ec0ff */
[----:B------:R-:W-:Y:S02]  /*3f80*/  ISETP.GE.U32.AND P1, PT, R2, 0x300, PT ;  /* 0x000003000200780c */ /* 0x000fe40003f26070 */
[----:B------:R-:W-:Y:S02]  /*3f90*/  ISETP.NE.AND P0, PT, R0, 0x300, PT ;  /* 0x000003000000780c */ /* 0x000fe40003f05270 */
[----:B------:R-:W-:-:S11]  /*3fa0*/  MOV R0, R6 ;  /* 0x0000000600007202 */ /* 0x000fd60000000f00 */
[----:B------:R-:W-:Y:S05]  /*3fb0*/  @!P0 BRA `(.L_x_162) ;  /* 0x0000000000508947 */ /* 0x000fea0003800000 */
[----:B------:R-:W0:Y:S01]  /*3fc0*/  LDCU.64 UR4, c[0x0][0x380] ;  /* 0x00007000ff0477ac */ /* 0x000e220008000a00 */
[----:B------:R-:W-:Y:S02]  /*3fd0*/  IADD3 R9, P0, PT, R6, R15, RZ ;  /* 0x0000000f06097210 */ /* 0x000fe40007f1e0ff */
[----:B------:R-:W-:Y:S02]  /*3fe0*/  LEA.HI R0, R2, 0x1, RZ, 0x18 ;  /* 0x0000000102007811 */ /* 0x000fe400078fc0ff */
[----:B------:R-:W-:Y:S02]  /*3ff0*/  IADD3.X R4, PT, PT, RZ, R13, RZ, P0, !PT ;  /* 0x0000000dff047210 */ /* 0x000fe400007fe4ff */
[----:B------:R-:W-:Y:S02]  /*4000*/  LOP3.LUT R2, R0, 0x3, RZ, 0xc0, !PT ;  /* 0x0000000300027812 */ /* 0x000fe400078ec0ff */
[----:B------:R-:W-:Y:S02]  /*4010*/  MOV R0, R6 ;  /* 0x0000000600007202 */ /* 0x000fe40000000f00 */
[----:B0-----:R-:W-:-:S04]  /*4020*/  LEA R8, P2, R9, UR4, 0x1 ;  /* 0x0000000409087c11 */ /* 0x001fc8000f8408ff */
[----:B------:R-:W-:Y:S02]  /*4030*/  LEA.HI.X R9, R9, UR5, R4, 0x1, P2 ;  /* 0x0000000509097c11 */ /* 0x000fe400090f0c04 */
[----:B------:R-:W-:-:S07]  /*4040*/  IADD3 R4, PT, PT, -R2, RZ, RZ ;  /* 0x000000ff02047210 */ /* 0x000fce0007ffe1ff */
.L_x_163:
        /* <DEDUP_REMOVED lines=11> */
.L_x_162:
[----:B------:R-:W-:Y:S05]  /*4100*/  BSYNC.RECONVERGENT B2 ;  /* 0x0000000000027941 */ /* 0x000fea0003800200 */
.L_x_161:
        /* <DEDUP_REMOVED lines=13> */
.L_x_166:
        /* <DEDUP_REMOVED lines=53> */
.L_x_165:
[----:B------:R-:W-:Y:S05]  /*4530*/  BSYNC.RECONVERGENT B2 ;  /* 0x0000000000027941 */ /* 0x000fea0003800200 */
.L_x_164:
        /* <DEDUP_REMOVED lines=32> */
.L_x_168:
[----:B------:R-:W-:Y:S05]  /*4740*/  BSYNC.RECONVERGENT B2 ;  /* 0x0000000000027941 */ /* 0x000fea0003800200 */
.L_x_167:
        /* <DEDUP_REMOVED lines=14> */
.L_x_160:
[----:B------:R-:W-:Y:S05]  /*4830*/  BSYNC.RECONVERGENT B1 ;  /* 0x0000000000017941 */ /* 0x000fea0003800200 */
.L_x_158:
[----:B------:R-:W0:Y:S01]  /*4840*/  S2R R7, SR_LANEID ;  /* 0x0000000000077919 */ /* 0x000e220000000000 */
[----:B------:R-:W-:Y:S02]  /*4850*/  MOV R3, R10 ;  /* 0x0000000a00037202 */ /* 0x000fe40000000f00 */
[----:B------:R-:W-:-:S03]  /*4860*/  ISETP.NE.AND P4, PT, R6, RZ, PT ;  /* 0x000000ff0600720c */ /* 0x000fc60003f85270 */
        /* <DEDUP_REMOVED lines=39> */
.L_x_130:
[----:B------:R-:W-:Y:S05]  /*4ae0*/  BSYNC.RECONVERGENT B0 ;  /* 0x0000000000007941 */ /* 0x000fea0003800200 */
.L_x_114:
[----:B------:R-:W-:Y:S05]  /*4af0*/  @P4 EXIT ;  /* 0x000000000000494d */ /* 0x000fea0003800000 */
[----:B0-2---:R-:W0:Y:S01]  /*4b00*/  LDC.64 R2, c[0x0][0x388] ;  /* 0x0000e200ff027b82 */ /* 0x005e220000000a00 */
[----:B------:R-:W1:Y:S02]  /*4b10*/  LDCU UR4, c[0x0][0x39c] ;  /* 0x00007380ff0477ac */ /* 0x000e640008000800 */
[----:B-1-34-:R-:W-:-:S05]  /*4b20*/  FADD R5, R8, UR4 ;  /* 0x0000000408057e21 */ /* 0x01afca0008000000 */
[----:B0-----:R-:W-:Y:S01]  /*4b30*/  STG.E desc[UR6][R2.64], R5 ;  /* 0x0000000502007986 */ /* 0x001fe2000c101906 */
[----:B------:R-:W-:Y:S05]  /*4b40*/  EXIT ;  /* 0x000000000000794d */ /* 0x000fea0003800000 */
.L_x_169:
        /* <DEDUP_REMOVED lines=11> */
.L_x_173:


//--------------------- .text._ZN3cub18CUB_300001_SM_10006detail11EmptyKernelIvEEvv --------------------------
	.section	.text._ZN3cub18CUB_300001_SM_10006detail11EmptyKernelIvEEvv,"ax",@progbits
	.align	128
        .global         _ZN3cub18CUB_300001_SM_10006detail11EmptyKernelIvEEvv
        .type           _ZN3cub18CUB_300001_SM_10006detail11EmptyKernelIvEEvv,@function
        .size           _ZN3cub18CUB_300001_SM_10006detail11EmptyKernelIvEEvv,(.L_x_174 - _ZN3cub18CUB_300001_SM_10006detail11EmptyKernelIvEEvv)
        .other          _ZN3cub18CUB_300001_SM_10006detail11EmptyKernelIvEEvv,@"STO_CUDA_ENTRY STV_DEFAULT"
_ZN3cub18CUB_300001_SM_10006detail11EmptyKernelIvEEvv:
.text._ZN3cub18CUB_300001_SM_10006detail11EmptyKernelIvEEvv:
[----:B------:R-:W-:Y:S01]  /*0000*/  LDC R1, c[0x0][0x37c] ;  /* 0x0000df00ff017b82 */ /* 0x000fe20000000800 */
[----:B------:R-:W-:Y:S05]  /*0010*/  EXIT ;  /* 0x000000000000794d */ /* 0x000fea0003800000 */
.L_x_170:
        /* <DEDUP_REMOVED lines=14> */
.L_x_174:


//--------------------- .nv.shared._ZN3cub18CUB_300001_SM_10006detail6reduce28DeviceReduceSingleTileKernelINS2_10policy_hubIfy12SumHalfFloatE10Policy1000EPfS8_iS5_ffN4cuda3std3__410__identityEEEvT0_T1_T2_T3_T4_T6_ --------------------------
	.section	.nv.shared._ZN3cub18CUB_300001_SM_10006detail6reduce28DeviceReduceSingleTileKernelINS2_10policy_hubIfy12SumHalfFloatE10Policy1000EPfS8_iS5_ffN4cuda3std3__410__identityEEEvT0_T1_T2_T3_T4_T6_,"aw",@nobits
	.sectionflags	@""
	.align	4
.nv.shared._ZN3cub18CUB_300001_SM_10006detail6reduce28DeviceReduceSingleTileKernelINS2_10policy_hubIfy12SumHalfFloatE10Policy1000EPfS8_iS5_ffN4cuda3std3__410__identityEEEvT0_T1_T2_T3_T4_T6_:
	.zero		1068


//--------------------- .nv.shared.reserved.0     --------------------------
	.section	.nv.shared.reserved.0,"aw",@nobits
	.weak		__nv_reservedSMEM_offset_0_alias
	.size		__nv_reservedSMEM_offset_0_alias, 0, 64
	.other		__nv_reservedSMEM_offset_0_alias,@"STO_CUDA_RESERVED_SHARED STV_DEFAULT"
__nv_reservedSMEM_offset_0_alias:
	.zero		0
	.zero		64


//--------------------- .nv.global                --------------------------
	.section	.nv.global,"aw",@nobits
.nv.global:
	.type		_ZN34_INTERNAL_c0ee58d5_4_k_cu_efd823676thrust24THRUST_300001_SM_1000_NS12placeholders2_5E,@object
	.size		_ZN34_INTERNAL_c0ee58d5_4_k_cu_efd823676thrust24THRUST_300001_SM_1000_NS12placeholders2_5E,(_ZN34_INTERNAL_c0ee58d5_4_k_cu_efd823674cuda3std3__45__cpo6cbeginE - _ZN34_INTERNAL_c0ee58d5_4_k_cu_efd823676thrust24THRUST_300001_SM_1000_NS12placeholders2_5E)
_ZN34_INTERNAL_c0ee58d5_4_k_cu_efd823676thrust24THRUST_300001_SM_1000_NS12placeholders2_5E:
	.zero		1
	.type		_ZN34_INTERNAL_c0ee58d5_4_k_cu_efd823674cuda3std3__45__cpo6cbeginE,@object
	.size		_ZN34_INTERNAL_c0ee58d5_4_k_cu_efd823674cuda3std3__45__cpo6cbeginE,(_ZN34_INTERNAL_c0ee58d5_4_k_cu_efd823674cuda3std6ranges3__45__cpo6cbeginE - _ZN34_INTERNAL_c0ee58d5_4_k_cu_efd823674cuda3std3__45__cpo6cbeginE)
_ZN34_INTERNAL_c0ee58d5_4_k_cu_efd823674cuda3std3__45__cpo6cbeginE:
	.zero		1
	.type		_ZN34_INTERNAL_c0ee58d5_4_k_cu_efd823674cuda3std6ranges3__45__cpo6cbeginE,@object
	.size		_ZN34_INTERNAL_c0ee58d5_4_k_cu_efd823674cuda3std6ranges3__45__cpo6cbeginE,(_ZN34_INTERNAL_c0ee58d5_4_k_cu_efd823674cuda3std3__48in_placeE - _ZN34_INTERNAL_c0ee58d5_4_k_cu_efd823674cuda3std6ranges3__45__cpo6cbeginE)
_ZN34_INTERNAL_c0ee58d5_4_k_cu_efd823674cuda3std6ranges3__45__cpo6cbeginE:
	.zero		1
	.type		_ZN34_INTERNAL_c0ee58d5_4_k_cu_efd823674cuda3std3__48in_placeE,@object
	.size		_ZN34_INTERNAL_c0ee58d5_4_k_cu_efd823674cuda3std3__48in_placeE,(_ZN34_INTERNAL_c0ee58d5_4_k_cu_efd823674cuda3std6ranges3__45__cpo4sizeE - _ZN34_INTERNAL_c0ee58d5_4_k_cu_efd823674cuda3std3__48in_placeE)
_ZN34_INTERNAL_c0ee58d5_4_k_cu_efd823674cuda3std3__48in_placeE:
	.zero		1
	.type		_ZN34_INTERNAL_c0ee58d5_4_k_cu_efd823674cuda3std6ranges3__45__cpo4sizeE,@object
	.size		_ZN34_INTERNAL_c0ee58d5_4_k_cu_efd823674cuda3std6ranges3__45__cpo4sizeE,(_ZN34_INTERNAL_c0ee58d5_4_k_cu_efd823676thrust24THRUST_300001_SM_1000_NS12placeholders2_9E - _ZN34_INTERNAL_c0ee58d5_4_k_cu_efd823674cuda3std6ranges3__45__cpo4sizeE)
_ZN34_INTERNAL_c0ee58d5_4_k_cu_efd823674cuda3std6ranges3__45__cpo4sizeE:
	.zero		1
	.type		_ZN34_INTERNAL_c0ee58d5_4_k_cu_efd823676thrust24THRUST_300001_SM_1000_NS12placeholders2_9E,@object
	.size		_ZN34_INTERNAL_c0ee58d5_4_k_cu_efd823676thrust24THRUST_300001_SM_1000_NS12placeholders2_9E,(_ZN34_INTERNAL_c0ee58d5_4_k_cu_efd823674cuda3std3__45__cpo7crbeginE - _ZN34_INTERNAL_c0ee58d5_4_k_cu_efd823676thrust24THRUST_300001_SM_1000_NS12placeholders2_9E)
_ZN34_INTERNAL_c0ee58d5_4_k_cu_efd823676thrust24THRUST_300001_SM_1000_NS12placeholders2_9E:
	.zero		1
	.type		_ZN34_INTERNAL_c0ee58d5_4_k_cu_efd823674cuda3std3__45__cpo7crbeginE,@object
	.size		_ZN34_INTERNAL_c0ee58d5_4_k_cu_efd823674cuda3std3__45__cpo7crbeginE,(_ZN34_INTERNAL_c0ee58d5_4_k_cu_efd823674cuda3std6ranges3__45__cpo4nextE - _ZN34_INTERNAL_c0ee58d5_4_k_cu_efd823674cuda3std3__45__cpo7crbeginE)
_ZN34_INTERNAL_c0ee58d5_4_k_cu_efd823674cuda3std3__45__cpo7crbeginE:
	.zero		1
	.type		_ZN34_INTERNAL_c0ee58d5_4_k_cu_efd823674cuda3std6ranges3__45__cpo4nextE,@object
	.size		_ZN34_INTERNAL_c0ee58d5_4_k_cu_efd823674cuda3std6ranges3__45__cpo4nextE,(_ZN34_INTERNAL_c0ee58d5_4_k_cu_efd823674cuda3std6ranges3__45__cpo4swapE - _ZN34_INTERNAL_c0ee58d5_4_k_cu_efd823674cuda3std6ranges3__45__cpo4nextE)
_ZN34_INTERNAL_c0ee58d5_4_k_cu_efd823674cuda3std6ranges3__45__cpo4nextE:
	.zero		1
	.type		_ZN34_INTERNAL_c0ee58d5_4_k_cu_efd823674cuda3std6ranges3__45__cpo4swapE,@object
	.size		_ZN34_INTERNAL_c0ee58d5_4_k_cu_efd823674cuda3std6ranges3__45__cpo4swapE,(_ZN34_INTERNAL_c0ee58d5_4_k_cu_efd823676thrust24THRUST_300001_SM_1000_NS12placeholders2_1E - _ZN34_INTERNAL_c0ee58d5_4_k_cu_efd823674cuda3std6ranges3__45__cpo4swapE)
_ZN34_INTERNAL_c0ee58d5_4_k_cu_efd823674cuda3std6ranges3__45__cpo4swapE:
	.zero		1
	.type		_ZN34_INTERNAL_c0ee58d5_4_k_cu_efd823676thrust24THRUST_300001_SM_1000_NS12placeholders2_1E,@object
	.size		_ZN34_INTERNAL_c0ee58d5_4_k_cu_efd823676thrust24THRUST_300001_SM_1000_NS12placeholders2_1E,(_ZN34_INTERNAL_c0ee58d5_4_k_cu_efd823676thrust24THRUST_300001_SM_1000_NS12placeholders2_3E - _ZN34_INTERNAL_c0ee58d5_4_k_cu_efd823676thrust24THRUST_300001_SM_1000_NS12placeholders2_1E)
_ZN34_INTERNAL_c0ee58d5_4_k_cu_efd823676thrust24THRUST_300001_SM_1000_NS12placeholders2_1E:
	.zero		1
	.type		_ZN34_INTERNAL_c0ee58d5_4_k_cu_efd823676thrust24THRUST_300001_SM_1000_NS12placeholders2_3E,@object
	.size		_ZN34_INTERNAL_c0ee58d5_4_k_cu_efd823676thrust24THRUST_300001_SM_1000_NS12placeholders2_3E,(_ZN34_INTERNAL_c0ee58d5_4_k_cu_efd823674cuda3std3__45__cpo5beginE - _ZN34_INTERNAL_c0ee58d5_4_k_cu_efd823676thrust24THRUST_300001_SM_1000_NS12placeholders2_3E)
_ZN34_INTERNAL_c0ee58d5_4_k_cu_efd823676thrust24THRUST_300001_SM_1000_NS12placeholders2_3E:
	.zero		1
	.type		_ZN34_INTERNAL_c0ee58d5_4_k_cu_efd823674cuda3std3__45__cpo5beginE,@object
	.size		_ZN34_INTERNAL_c0ee58d5_4_k_cu_efd823674cuda3std3__45__cpo5beginE,(_ZN34_INTERNAL_c0ee58d5_4_k_cu_efd823674cuda3std6ranges3__45__cpo5beginE - _ZN34_INTERNAL_c0ee58d5_4_k_cu_efd823674cuda3std3__45__cpo5beginE)
_ZN34_INTERNAL_c0ee58d5_4_k_cu_efd823674cuda3std3__45__cpo5beginE:
	.zero		1
	.type		_ZN34_INTERNAL_c0ee58d5_4_k_cu_efd823674cuda3std6ranges3__45__cpo5beginE,@object
	.size		_ZN34_INTERNAL_c0ee58d5_4_k_cu_efd823674cuda3std6ranges3__45__cpo5beginE,(_ZN34_INTERNAL_c0ee58d5_4_k_cu_efd823674cuda3std3__436_GLOBAL__N__c0ee58d5_4_k_cu_efd823676ignoreE - _ZN34_INTERNAL_c0ee58d5_4_k_cu_efd823674cuda3std6ranges3__45__cpo5beginE)
_ZN34_INTERNAL_c0ee58d5_4_k_cu_efd823674cuda3std6ranges3__45__cpo5beginE:
	.zero		1
	.type		_ZN34_INTERNAL_c0ee58d5_4_k_cu_efd823674cuda3std3__436_GLOBAL__N__c0ee58d5_4_k_cu_efd823676ignoreE,@object
	.size		_ZN34_INTERNAL_c0ee58d5_4_k_cu_efd823674cuda3std3__436_GLOBAL__N__c0ee58d5_4_k_cu_efd823676ignoreE,(_ZN34_INTERNAL_c0ee58d5_4_k_cu_efd823674cuda3std6ranges3__45__cpo4dataE - _ZN34_INTERNAL_c0ee58d5_4_k_cu_efd823674cuda3std3__436_GLOBAL__N__c0ee58d5_4_k_cu_efd823676ignoreE)
_ZN34_INTERNAL_c0ee58d5_4_k_cu_efd823674cuda3std3__436_GLOBAL__N__c0ee58d5_4_k_cu_efd823676ignoreE:
	.zero		1
	.type		_ZN34_INTERNAL_c0ee58d5_4_k_cu_efd823674cuda3std6ranges3__45__cpo4dataE,@object
	.size		_ZN34_INTERNAL_c0ee58d5_4_k_cu_efd823674cuda3std6ranges3__45__cpo4dataE,(_ZN34_INTERNAL_c0ee58d5_4_k_cu_efd823676thrust24THRUST_300001_SM_1000_NS12placeholders2_7E - _ZN34_INTERNAL_c0ee58d5_4_k_cu_efd823674cuda3std6ranges3__45__cpo4dataE)
_ZN34_INTERNAL_c0ee58d5_4_k_cu_efd823674cuda3std6ranges3__45__cpo4dataE:
	.zero		1
	.type		_ZN34_INTERNAL_c0ee58d5_4_k_cu_efd823676thrust24THRUST_300001_SM_1000_NS12placeholders2_7E,@object
	.size		_ZN34_INTERNAL_c0ee58d5_4_k_cu_efd823676thrust24THRUST_300001_SM_1000_NS12placeholders2_7E,(_ZN34_INTERNAL_c0ee58d5_4_k_cu_efd823674cuda3std3__45__cpo6rbeginE - _ZN34_INTERNAL_c0ee58d5_4_k_cu_efd823676thrust24THRUST_300001_SM_1000_NS12placeholders2_7E)
_ZN34_INTERNAL_c0ee58d5_4_k_cu_efd823676thrust24THRUST_300001_SM_1000_NS12placeholders2_7E:
	.zero		1
	.type		_ZN34_INTERNAL_c0ee58d5_4_k_cu_efd823674cuda3std3__45__cpo6rbeginE,@object
	.size		_ZN34_INTERNAL_c0ee58d5_4_k_cu_efd823674cuda3std3__45__cpo6rbeginE,(_ZN34_INTERNAL_c0ee58d5_4_k_cu_efd823674cuda3std6ranges3__45__cpo7advanceE - _ZN34_INTERNAL_c0ee58d5_4_k_cu_efd823674cuda3std3__45__cpo6rbeginE)
_ZN34_INTERNAL_c0ee58d5_4_k_cu_efd823674cuda3std3__45__cpo6rbeginE:
	.zero		1
	.type		_ZN34_INTERNAL_c0ee58d5_4_k_cu_efd823674cuda3std6ranges3__45__cpo7advanceE,@object
	.size		_ZN34_INTERNAL_c0ee58d5_4_k_cu_efd823674cuda3std6ranges3__45__cpo7advanceE,(_ZN34_INTERNAL_c0ee58d5_4_k_cu_efd823674cuda3std3__47nulloptE - _ZN34_INTERNAL_c0ee58d5_4_k_cu_efd823674cuda3std6ranges3__45__cpo7advanceE)
_ZN34_INTERNAL_c0ee58d5_4_k_cu_efd823674cuda3std6ranges3__45__cpo7advanceE:
	.zero		1
	.type		_ZN34_INTERNAL_c0ee58d5_4_k_cu_efd823674cuda3std3__47nulloptE,@object
	.size		_ZN34_INTERNAL_c0ee58d5_4_k_cu_efd823674cuda3std3__47nulloptE,(_ZN34_INTERNAL_c0ee58d5_4_k_cu_efd823674cuda3std6ranges3__45__cpo8distanceE - _ZN34_INTERNAL_c0ee58d5_4_k_cu_efd823674cuda3std3__47nulloptE)
_ZN34_INTERNAL_c0ee58d5_4_k_cu_efd823674cuda3std3__47nulloptE:
	.zero		1
	.type		_ZN34_INTERNAL_c0ee58d5_4_k_cu_efd823674cuda3std6ranges3__45__cpo8distanceE,@object
	.size		_ZN34_INTERNAL_c0ee58d5_4_k_cu_efd823674cuda3std6ranges3__45__cpo8distanceE,(_ZN34_INTERNAL_c0ee58d5_4_k_cu_efd823676thrust24THRUST_300001_SM_1000_NS12placeholders2_6E - _ZN34_INTERNAL_c0ee58d5_4_k_cu_efd823674cuda3std6ranges3__45__cpo8distanceE)
_ZN34_INTERNAL_c0ee58d5_4_k_cu_efd823674cuda3std6ranges3__45__cpo8distanceE:
	.zero		1
	.type		_ZN34_INTERNAL_c0ee58d5_4_k_cu_efd823676thrust24THRUST_300001_SM_1000_NS12placeholders2_6E,@object
	.size		_ZN34_INTERNAL_c0ee58d5_4_k_cu_efd823676thrust24THRUST_300001_SM_1000_NS12placeholders2_6E,(_ZN34_INTERNAL_c0ee58d5_4_k_cu_efd823674cuda3std3__45__cpo4cendE - _ZN34_INTERNAL_c0ee58d5_4_k_cu_efd823676thrust24THRUST_300001_SM_1000_NS12placeholders2_6E)
_ZN34_INTERNAL_c0ee58d5_4_k_cu_efd823676thrust24THRUST_300001_SM_1000_NS12placeholders2_6E:
	.zero		1
	.type		_ZN34_INTERNAL_c0ee58d5_4_k_cu_efd823674cuda3std3__45__cpo4cendE,@object
	.size		_ZN34_INTERNAL_c0ee58d5_4_k_cu_efd823674cuda3std3__45__cpo4cendE,(_ZN34_INTERNAL_c0ee58d5_4_k_cu_efd823674cuda3std6ranges3__45__cpo4cendE - _ZN34_INTERNAL_c0ee58d5_4_k_cu_efd823674cuda3std3__45__cpo4cendE)
_ZN34_INTERNAL_c0ee58d5_4_k_cu_efd823674cuda3std3__45__cpo4cendE:
	.zero		1
	.type		_ZN34_INTERNAL_c0ee58d5_4_k_cu_efd823674cuda3std6ranges3__45__cpo4cendE,@object
	.size		_ZN34_INTERNAL_c0ee58d5_4_k_cu_efd823674cuda3std6ranges3__45__cpo4cendE,(_ZN34_INTERNAL_c0ee58d5_4_k_cu_efd823674cuda3std3__420unreachable_sentinelE - _ZN34_INTERNAL_c0ee58d5_4_k_cu_efd823674cuda3std6ranges3__45__cpo4cendE)
_ZN34_INTERNAL_c0ee58d5_4_k_cu_efd823674cuda3std6ranges3__45__cpo4cendE:
	.zero		1
	.type		_ZN34_INTERNAL_c0ee58d5_4_k_cu_efd823674cuda3std3__420unreachable_sentinelE,@object
	.size		_ZN34_INTERNAL_c0ee58d5_4_k_cu_efd823674cuda3std3__420unreachable_sentinelE,(_ZN34_INTERNAL_c0ee58d5_4_k_cu_efd823674cuda3std6ranges3__45__cpo5ssizeE - _ZN34_INTERNAL_c0ee58d5_4_k_cu_efd823674cuda3std3__420unreachable_sentinelE)
_ZN34_INTERNAL_c0ee58d5_4_k_cu_efd823674cuda3std3__420unreachable_sentinelE:
	.zero		1
	.type		_ZN34_INTERNAL_c0ee58d5_4_k_cu_efd823674cuda3std6ranges3__45__cpo5ssizeE,@object
	.size		_ZN34_INTERNAL_c0ee58d5_4_k_cu_efd823674cuda3std6ranges3__45__cpo5ssizeE,(_ZN34_INTERNAL_c0ee58d5_4_k_cu_efd823676thrust24THRUST_300001_SM_1000_NS12placeholders3_10E - _ZN34_INTERNAL_c0ee58d5_4_k_cu_efd823674cuda3std6ranges3__45__cpo5ssizeE)
_ZN34_INTERNAL_c0ee58d5_4_k_cu_efd823674cuda3std6ranges3__45__cpo5ssizeE:
	.zero		1
	.type		_ZN34_INTERNAL_c0ee58d5_4_k_cu_efd823676thrust24THRUST_300001_SM_1000_NS12placeholders3_10E,@object
	.size		_ZN34_INTERNAL_c0ee58d5_4_k_cu_efd823676thrust24THRUST_300001_SM_1000_NS12placeholders3_10E,(_ZN34_INTERNAL_c0ee58d5_4_k_cu_efd823674cuda3std3__45__cpo5crendE - _ZN34_INTERNAL_c0ee58d5_4_k_cu_efd823676thrust24THRUST_300001_SM_1000_NS12placeholders3_10E)
_ZN34_INTERNAL_c0ee58d5_4_k_cu_efd823676thrust24THRUST_300001_SM_1000_NS12placeholders3_10E:
	.zero		1
	.type		_ZN34_INTERNAL_c0ee58d5_4_k_cu_efd823674cuda3std3__45__cpo5crendE,@object
	.size		_ZN34_INTERNAL_c0ee58d5_4_k_cu_efd823674cuda3std3__45__cpo5crendE,(_ZN34_INTERNAL_c0ee58d5_4_k_cu_efd823674cuda3std6ranges3__45__cpo4prevE - _ZN34_INTERNAL_c0ee58d5_4_k_cu_efd823674cuda3std3__45__cpo5crendE)
_ZN34_INTERNAL_c0ee58d5_4_k_cu_efd823674cuda3std3__45__cpo5crendE:
	.zero		1
	.type		_ZN34_INTERNAL_c0ee58d5_4_k_cu_efd823674cuda3std6ranges3__45__cpo4prevE,@object
	.size		_ZN34_INTERNAL_c0ee58d5_4_k_cu_efd823674cuda3std6ranges3__45__cpo4prevE,(_ZN34_INTERNAL_c0ee58d5_4_k_cu_efd823674cuda3std6ranges3__45__cpo9iter_moveE - _ZN34_INTERNAL_c0ee58d5_4_k_cu_efd823674cuda3std6ranges3__45__cpo4prevE)
_ZN34_INTERNAL_c0ee58d5_4_k_cu_efd823674cuda3std6ranges3__45__cpo4prevE:
	.zero		1
	.type		_ZN34_INTERNAL_c0ee58d5_4_k_cu_efd823674cuda3std6ranges3__45__cpo9iter_moveE,@object
	.size		_ZN34_INTERNAL_c0ee58d5_4_k_cu_efd823674cuda3std6ranges3__45__cpo9iter_moveE,(_ZN34_INTERNAL_c0ee58d5_4_k_cu_efd823676thrust24THRUST_300001_SM_1000_NS12placeholders2_2E - _ZN34_INTERNAL_c0ee58d5_4_k_cu_efd823674cuda3std6ranges3__45__cpo9iter_moveE)
_ZN34_INTERNAL_c0ee58d5_4_k_cu_efd823674cuda3std6ranges3__45__cpo9iter_moveE:
	.zero		1
	.type		_ZN34_INTERNAL_c0ee58d5_4_k_cu_efd823676thrust24THRUST_300001_SM_1000_NS12placeholders2_2E,@object
	.size		_ZN34_INTERNAL_c0ee58d5_4_k_cu_efd823676thrust24THRUST_300001_SM_1000_NS12placeholders2_2E,(_ZN34_INTERNAL_c0ee58d5_4_k_cu_efd823676thrust24THRUST_300001_SM_1000_NS12placeholders2_4E - _ZN34_INTERNAL_c0ee58d5_4_k_cu_efd823676thrust24THRUST_300001_SM_1000_NS12placeholders2_2E)
_ZN34_INTERNAL_c0ee58d5_4_k_cu_efd823676thrust24THRUST_300001_SM_1000_NS12placeholders2_2E:
	.zero		1
	.type		_ZN34_INTERNAL_c0ee58d5_4_k_cu_efd823676thrust24THRUST_300001_SM_1000_NS12placeholders2_4E,@object
	.size		_ZN34_INTERNAL_c0ee58d5_4_k_cu_efd823676thrust24THRUST_300001_SM_1000_NS12placeholders2_4E,(_ZN34_INTERNAL_c0ee58d5_4_k_cu_efd823674cuda3std3__45__cpo3endE - _ZN34_INTERNAL_c0ee58d5_4_k_cu_efd823676thrust24THRUST_300001_SM_1000_NS12placeholders2_4E)
_ZN34_INTERNAL_c0ee58d5_4_k_cu_efd823676thrust24THRUST_300001_SM_1000_NS12placeholders2_4E:
	.zero		1
	.type		_ZN34_INTERNAL_c0ee58d5_4_k_cu_efd823674cuda3std3__45__cpo3endE,@object
	.size		_ZN34_INTERNAL_c0ee58d5_4_k_cu_efd823674cuda3std3__45__cpo3endE,(_ZN34_INTERNAL_c0ee58d5_4_k_cu_efd823674cuda3std6ranges3__45__cpo3endE - _ZN34_INTERNAL_c0ee58d5_4_k_cu_efd823674cuda3std3__45__cpo3endE)
_ZN34_INTERNAL_c0ee58d5_4_k_cu_efd823674cuda3std3__45__cpo3endE:
	.zero		1
	.type		_ZN34_INTERNAL_c0ee58d5_4_k_cu_efd823674cuda3std6ranges3__45__cpo3endE,@object
	.size		_ZN34_INTERNAL_c0ee58d5_4_k_cu_efd823674cuda3std6ranges3__45__cpo3endE,(_ZN34_INTERNAL_c0ee58d5_4_k_cu_efd823674cuda3std3__419piecewise_constructE - _ZN34_INTERNAL_c0ee58d5_4_k_cu_efd823674cuda3std6ranges3__45__cpo3endE)
_ZN34_INTERNAL_c0ee58d5_4_k_cu_efd823674cuda3std6ranges3__45__cpo3endE:
	.zero		1
	.type		_ZN34_INTERNAL_c0ee58d5_4_k_cu_efd823674cuda3std3__419piecewise_constructE,@object
	.size		_ZN34_INTERNAL_c0ee58d5_4_k_cu_efd823674cuda3std3__419piecewise_constructE,(_ZN34_INTERNAL_c0ee58d5_4_k_cu_efd823674cuda3std6ranges3__45__cpo5cdataE - _ZN34_INTERNAL_c0ee58d5_4_k_cu_efd823674cuda3std3__419piecewise_constructE)
_ZN34_INTERNAL_c0ee58d5_4_k_cu_efd823674cuda3std3__419piecewise_constructE:
	.zero		1
	.type		_ZN34_INTERNAL_c0ee58d5_4_k_cu_efd823674cuda3std6ranges3__45__cpo5cdataE,@object
	.size		_ZN34_INTERNAL_c0ee58d5_4_k_cu_efd823674cuda3std6ranges3__45__cpo5cdataE,(_ZN34_INTERNAL_c0ee58d5_4_k_cu_efd823676thrust24THRUST_300001_SM_1000_NS12placeholders2_8E - _ZN34_INTERNAL_c0ee58d5_4_k_cu_efd823674cuda3std6ranges3__45__cpo5cdataE)
_ZN34_INTERNAL_c0ee58d5_4_k_cu_efd823674cuda3std6ranges3__45__cpo5cdataE:
	.zero		1
	.type		_ZN34_INTERNAL_c0ee58d5_4_k_cu_efd823676thrust24THRUST_300001_SM_1000_NS12placeholders2_8E,@object
	.size		_ZN34_INTERNAL_c0ee58d5_4_k_cu_efd823676thrust24THRUST_300001_SM_1000_NS12placeholders2_8E,(_ZN34_INTERNAL_c0ee58d5_4_k_cu_efd823674cuda3std3__45__cpo4rendE - _ZN34_INTERNAL_c0ee58d5_4_k_cu_efd823676thrust24THRUST_300001_SM_1000_NS12placeholders2_8E)
_ZN34_INTERNAL_c0ee58d5_4_k_cu_efd823676thrust24THRUST_300001_SM_1000_NS12placeholders2_8E:
	.zero		1
	.type		_ZN34_INTERNAL_c0ee58d5_4_k_cu_efd823674cuda3std3__45__cpo4rendE,@object
	.size		_ZN34_INTERNAL_c0ee58d5_4_k_cu_efd823674cuda3std3__45__cpo4rendE,(_ZN34_INTERNAL_c0ee58d5_4_k_cu_efd823674cuda3std6ranges3__45__cpo9iter_swapE - _ZN34_INTERNAL_c0ee58d5_4_k_cu_efd823674cuda3std3__45__cpo4rendE)
_ZN34_INTERNAL_c0ee58d5_4_k_cu_efd823674cuda3std3__45__cpo4rendE:
	.zero		1
	.type		_ZN34_INTERNAL_c0ee58d5_4_k_cu_efd823674cuda3std6ranges3__45__cpo9iter_swapE,@object
	.size		_ZN34_INTERNAL_c0ee58d5_4_k_cu_efd823674cuda3std6ranges3__45__cpo9iter_swapE,(_ZN34_INTERNAL_c0ee58d5_4_k_cu_efd823674cuda3std3__48unexpectE - _ZN34_INTERNAL_c0ee58d5_4_k_cu_efd823674cuda3std6ranges3__45__cpo9iter_swapE)
_ZN34_INTERNAL_c0ee58d5_4_k_cu_efd823674cuda3std6ranges3__45__cpo9iter_swapE:
	.zero		1
	.type		_ZN34_INTERNAL_c0ee58d5_4_k_cu_efd823674cuda3std3__48unexpectE,@object
	.size		_ZN34_INTERNAL_c0ee58d5_4_k_cu_efd823674cuda3std3__48unexpectE,(_ZN34_INTERNAL_c0ee58d5_4_k_cu_efd823676thrust24THRUST_300001_SM_1000_NS6system6detail10sequential3seqE - _ZN34_INTERNAL_c0ee58d5_4_k_cu_efd823674cuda3std3__48unexpectE)
_ZN34_INTERNAL_c0ee58d5_4_k_cu_efd823674cuda3std3__48unexpectE:
	.zero		1
	.type		_ZN34_INTERNAL_c0ee58d5_4_k_cu_efd823676thrust24THRUST_300001_SM_1000_NS6system6detail10sequential3seqE,@object
	.size		_ZN34_INTERNAL_c0ee58d5_4_k_cu_efd823676thrust24THRUST_300001_SM_1000_NS6system6detail10sequential3seqE,(.L_29 - _ZN34_INTERNAL_c0ee58d5_4_k_cu_efd823676thrust24THRUST_300001_SM_1000_NS6system6detail10sequential3seqE)
_ZN34_INTERNAL_c0ee58d5_4_k_cu_efd823676thrust24THRUST_300001_SM_1000_NS6system6detail10sequential3seqE:
	.zero		1
.L_29:


//--------------------- .nv.shared._ZN3cub18CUB_300001_SM_10006detail6reduce18DeviceReduceKernelINS2_10policy_hubIfy12SumHalfFloatE10Policy1000EP6__halfyS5_fN4cuda3std3__410__identityEEEvT0_PT3_T1_NS0_13GridEvenShareISH_EET2_T4_ --------------------------
	.section	.nv.shared._ZN3cub18CUB_300001_SM_10006detail6reduce18DeviceReduceKernelINS2_10policy_hubIfy12SumHalfFloatE10Policy1000EP6__halfyS5_fN4cuda3std3__410__identityEEEvT0_PT3_T1_NS0_13GridEvenShareISH_EET2_T4_,"aw",@nobits
	.sectionflags	@""
	.align	4
.nv.shared._ZN3cub18CUB_300001_SM_10006detail6reduce18DeviceReduceKernelINS2_10policy_hubIfy12SumHalfFloatE10Policy1000EP6__halfyS5_fN4cuda3std3__410__identityEEEvT0_PT3_T1_NS0_13GridEvenShareISH_EET2_T4_:
	.zero		1068


//--------------------- .nv.shared._ZN3cub18CUB_300001_SM_10006detail6reduce28DeviceReduceSingleTileKernelINS2_10policy_hubIfy12SumHalfFloatE10Policy1000EP6__halfPfyS5_ffN4cuda3std3__410__identityEEEvT0_T1_T2_T3_T4_T6_ --------------------------
	.section	.nv.shared._ZN3cub18CUB_300001_SM_10006detail6reduce28DeviceReduceSingleTileKernelINS2_10policy_hubIfy12SumHalfFloatE10Policy1000EP6__halfPfyS5_ffN4cuda3std3__410__identityEEEvT0_T1_T2_T3_T4_T6_,"aw",@nobits
	.sectionflags	@""
	.align	4
.nv.shared._ZN3cub18CUB_300001_SM_10006detail6reduce28DeviceReduceSingleTileKernelINS2_10policy_hubIfy12SumHalfFloatE10Policy1000EP6__halfPfyS5_ffN4cuda3std3__410__identityEEEvT0_T1_T2_T3_T4_T6_:
	.zero		1068


//--------------------- .nv.constant0._ZN3cub18CUB_300001_SM_10006detail6reduce28DeviceReduceSingleTileKernelINS2_10policy_hubIfy12SumHalfFloatE10Policy1000EPfS8_iS5_ffN4cuda3std3__410__identityEEEvT0_T1_T2_T3_T4_T6_ --------------------------
	.section	.nv.constant0._ZN3cub18CUB_300001_SM_10006detail6reduce28DeviceReduceSingleTileKernelINS2_10policy_hubIfy12SumHalfFloatE10Policy1000EPfS8_iS5_ffN4cuda3std3__410__identityEEEvT0_T1_T2_T3_T4_T6_,"a",@progbits
	.sectionflags	@""
	.align	4
.nv.constant0._ZN3cub18CUB_300001_SM_10006detail6reduce28DeviceReduceSingleTileKernelINS2_10policy_hubIfy12SumHalfFloatE10Policy1000EPfS8_iS5_ffN4cuda3std3__410__identityEEEvT0_T1_T2_T3_T4_T6_:
	.zero		925


//--------------------- .nv.constant0._ZN3cub18CUB_300001_SM_10006detail6reduce18DeviceReduceKernelINS2_10policy_hubIfy12SumHalfFloatE10Policy1000EP6__halfyS5_fN4cuda3std3__410__identityEEEvT0_PT3_T1_NS0_13GridEvenShareISH_EET2_T4_ --------------------------
	.section	.nv.constant0._ZN3cub18CUB_300001_SM_10006detail6reduce18DeviceReduceKernelINS2_10policy_hubIfy12SumHalfFloatE10Policy1000EP6__halfyS5_fN4cuda3std3__410__identityEEEvT0_PT3_T1_NS0_13GridEvenShareISH_EET2_T4_,"a",@progbits
	.sectionflags	@""
	.align	4
.nv.constant0._ZN3cub18CUB_300001_SM_10006detail6reduce18DeviceReduceKernelINS2_10policy_hubIfy12SumHalfFloatE10Policy1000EP6__halfyS5_fN4cuda3std3__410__identityEEEvT0_PT3_T1_NS0_13GridEvenShareISH_EET2_T4_:
	.zero		994


//--------------------- .nv.constant0._ZN3cub18CUB_300001_SM_10006detail6reduce28DeviceReduceSingleTileKernelINS2_10policy_hubIfy12SumHalfFloatE10Policy1000EP6__halfPfyS5_ffN4cuda3std3__410__identityEEEvT0_T1_T2_T3_T4_T6_ --------------------------
	.section	.nv.constant0._ZN3cub18CUB_300001_SM_10006detail6reduce28DeviceReduceSingleTileKernelINS2_10policy_hubIfy12SumHalfFloatE10Policy1000EP6__halfPfyS5_ffN4cuda3std3__410__identityEEEvT0_T1_T2_T3_T4_T6_,"a",@progbits
	.sectionflags	@""
	.align	4
.nv.constant0._ZN3cub18CUB_300001_SM_10006detail6reduce28DeviceReduceSingleTileKernelINS2_10policy_hubIfy12SumHalfFloatE10Policy1000EP6__halfPfyS5_ffN4cuda3std3__410__identityEEEvT0_T1_T2_T3_T4_T6_:
	.zero		929


//--------------------- .nv.constant0._ZN3cub18CUB_300001_SM_10006detail11EmptyKernelIvEEvv --------------------------
	.section	.nv.constant0._ZN3cub18CUB_300001_SM_10006detail11EmptyKernelIvEEvv,"a",@progbits
	.sectionflags	@""
	.align	4
.nv.constant0._ZN3cub18CUB_300001_SM_10006detail11EmptyKernelIvEEvv:
	.zero		896


//--------------------- SYMBOLS --------------------------

	.type		.nv.reservedSmem.offset0,@object
	.size		.nv.reservedSmem.offset0,0x4
	.type		.nv.reservedSmem.cap,@object
	.size		.nv.reservedSmem.cap,0x4
